	.target	sm_90a

	.elftype	@"ET_EXEC"


//--------------------- .note.nv.tkinfo           --------------------------
	.section	.note.nv.tkinfo,"",@"SHT_NOTE"
	.sectionflags	@"SHF_NOTE_NV_TKINFO"
	.tkinfo
        /*0018*/ 	.word	0x00000002
        /*0030*/ 	.string	""
        /*0030*/ 	.string	"ptxas"
        /*0030*/ 	.string	"Cuda compilation tools, release 13.0, V13.0.88"
        /*0030*/ 	.string	"Build cuda_13.0.r13.0/compiler.36424714_0"
        /*0030*/ 	.string	"-arch sm_90a -m 64 "



//--------------------- .note.nv.cuinfo           --------------------------
	.section	.note.nv.cuinfo,"",@"SHT_NOTE"
	.sectionflags	@"SHF_NOTE_NV_CUINFO"
        /*0018*/ 	.short	0x0002
        /*001a*/ 	.short	0x005a
        /*001c*/ 	.short	0x0082
	.zero		2


//--------------------- .nv.info                  --------------------------
	.section	.nv.info,"",@"SHT_CUDA_INFO"
	.align	4


	//----- nvinfo : EIATTR_REGCOUNT
	.align		4
        /*0000*/ 	.byte	0x04, 0x2f
        /*0002*/ 	.short	(.L_15 - .L_14)
	.align		4
.L_14:
        /*0004*/ 	.word	index@(_ZN7cutlass13device_kernelINS_4gemm6kernel13GemmUniversalIN4cute5tupleIJiiiiEEENS1_10collective13CollectiveMmaINS1_34MainloopSm90TmaGmmaWarpSpecializedILi14ENS5_IJNS4_1CILi4EEENSA_ILi2EEENSA_ILi1EEEEEENS1_32KernelTmaWarpSpecializedPingpongEEENS5_IJNSA_ILi64EEESH_NSA_ILi128EEEEEEaNS5_IJlSD_lEEEaSK_NS4_8TiledMMAINS4_8MMA_AtomIJNS4_4SM904GMMA26MMA_64x64x32_S32S8S8_SS_TNEEEENS4_6LayoutINS5_IJSD_SD_SD_EEENS5_IJNSA_ILi0EEEST_ST_EEEEENS5_IJNS4_10UnderscoreESW_SW_EEEEENS4_23SM90_TMA_LOAD_MULTICASTENS4_14ComposedLayoutINS4_7SwizzleILi3ELi4ELi3EEENS4_18smem_ptr_flag_bitsILi8EEENSR_INS5_IJNSA_ILi8EEESI_EEENS5_IJSI_SD_EEEEEEEvNS4_8identityESZ_S19_vS1A_EENS_8epilogue10collective6detail29Sm90TmaWarpSpecializedAdapterINS1D_15DefaultEpilogueIaSK_SK_NS1C_6thread17LinearCombinationIaLi1EiiLNS1H_9ScaleType4KindE0ELNS_15FloatRoundStyleE2EaEENS1_15EpilogueDefaultEEEEEvvEEEEvNT_6ParamsE)
        /*0008*/ 	.word	0x000000a8


	//----- nvinfo : EIATTR_FRAME_SIZE
	.align		4
.L_15:
        /*000c*/ 	.byte	0x04, 0x11
        /*000e*/ 	.short	(.L_17 - .L_16)
	.align		4
.L_16:
        /*0010*/ 	.word	index@(_ZN7cutlass13device_kernelINS_4gemm6kernel13GemmUniversalIN4cute5tupleIJiiiiEEENS1_10collective13CollectiveMmaINS1_34MainloopSm90TmaGmmaWarpSpecializedILi14ENS5_IJNS4_1CILi4EEENSA_ILi2EEENSA_ILi1EEEEEENS1_32KernelTmaWarpSpecializedPingpongEEENS5_IJNSA_ILi64EEESH_NSA_ILi128EEEEEEaNS5_IJlSD_lEEEaSK_NS4_8TiledMMAINS4_8MMA_AtomIJNS4_4SM904GMMA26MMA_64x64x32_S32S8S8_SS_TNEEEENS4_6LayoutINS5_IJSD_SD_SD_EEENS5_IJNSA_ILi0EEEST_ST_EEEEENS5_IJNS4_10UnderscoreESW_SW_EEEEENS4_23SM90_TMA_LOAD_MULTICASTENS4_14ComposedLayoutINS4_7SwizzleILi3ELi4ELi3EEENS4_18smem_ptr_flag_bitsILi8EEENSR_INS5_IJNSA_ILi8EEESI_EEENS5_IJSI_SD_EEEEEEEvNS4_8identityESZ_S19_vS1A_EENS_8epilogue10collective6detail29Sm90TmaWarpSpecializedAdapterINS1D_15DefaultEpilogueIaSK_SK_NS1C_6thread17LinearCombinationIaLi1EiiLNS1H_9ScaleType4KindE0ELNS_15FloatRoundStyleE2EaEENS1_15EpilogueDefaultEEEEEvvEEEEvNT_6ParamsE)
        /*0014*/ 	.word	0x00000008


	//----- nvinfo : EIATTR_MIN_STACK_SIZE
	.align		4
.L_17:
        /*0018*/ 	.byte	0x04, 0x12
        /*001a*/ 	.short	(.L_19 - .L_18)
	.align		4
.L_18:
        /*001c*/ 	.word	index@(_ZN7cutlass13device_kernelINS_4gemm6kernel13GemmUniversalIN4cute5tupleIJiiiiEEENS1_10collective13CollectiveMmaINS1_34MainloopSm90TmaGmmaWarpSpecializedILi14ENS5_IJNS4_1CILi4EEENSA_ILi2EEENSA_ILi1EEEEEENS1_32KernelTmaWarpSpecializedPingpongEEENS5_IJNSA_ILi64EEESH_NSA_ILi128EEEEEEaNS5_IJlSD_lEEEaSK_NS4_8TiledMMAINS4_8MMA_AtomIJNS4_4SM904GMMA26MMA_64x64x32_S32S8S8_SS_TNEEEENS4_6LayoutINS5_IJSD_SD_SD_EEENS5_IJNSA_ILi0EEEST_ST_EEEEENS5_IJNS4_10UnderscoreESW_SW_EEEEENS4_23SM90_TMA_LOAD_MULTICASTENS4_14ComposedLayoutINS4_7SwizzleILi3ELi4ELi3EEENS4_18smem_ptr_flag_bitsILi8EEENSR_INS5_IJNSA_ILi8EEESI_EEENS5_IJSI_SD_EEEEEEEvNS4_8identityESZ_S19_vS1A_EENS_8epilogue10collective6detail29Sm90TmaWarpSpecializedAdapterINS1D_15DefaultEpilogueIaSK_SK_NS1C_6thread17LinearCombinationIaLi1EiiLNS1H_9ScaleType4KindE0ELNS_15FloatRoundStyleE2EaEENS1_15EpilogueDefaultEEEEEvvEEEEvNT_6ParamsE)
        /*0020*/ 	.word	0x00000008
.L_19:


//--------------------- .nv.compat                --------------------------
	.section	.nv.compat,"",@"SHT_CUDA_COMPAT_INFO"
	.align	4
        /*0000*/ 	.byte	0x02, 0x09, 0x01, 0x00, 0x02, 0x02, 0x04, 0x00, 0x02, 0x05, 0x05, 0x00, 0x03, 0x07, 0x01, 0x01
        /*0010*/ 	.byte	0x02, 0x03, 0x01, 0x00, 0x02, 0x06, 0x01, 0x00, 0x04, 0x0b, 0x08, 0x00, 0x00, 0x00, 0x00, 0x00
        /*0020*/ 	.byte	0x00, 0x00, 0x00, 0x00


//--------------------- .nv.info._ZN7cutlass13device_kernelINS_4gemm6kernel13GemmUniversalIN4cute5tupleIJiiiiEEENS1_10collective13CollectiveMmaINS1_34MainloopSm90TmaGmmaWarpSpecializedILi14ENS5_IJNS4_1CILi4EEENSA_ILi2EEENSA_ILi1EEEEEENS1_32KernelTmaWarpSpecializedPingpongEEENS5_IJNSA_ILi64EEESH_NSA_ILi128EEEEEEaNS5_IJlSD_lEEEaSK_NS4_8TiledMMAINS4_8MMA_AtomIJNS4_4SM904GMMA26MMA_64x64x32_S32S8S8_SS_TNEEEENS4_6LayoutINS5_IJSD_SD_SD_EEENS5_IJNSA_ILi0EEEST_ST_EEEEENS5_IJNS4_10UnderscoreESW_SW_EEEEENS4_23SM90_TMA_LOAD_MULTICASTENS4_14ComposedLayoutINS4_7SwizzleILi3ELi4ELi3EEENS4_18smem_ptr_flag_bitsILi8EEENSR_INS5_IJNSA_ILi8EEESI_EEENS5_IJSI_SD_EEEEEEEvNS4_8identityESZ_S19_vS1A_EENS_8epilogue10collective6detail29Sm90TmaWarpSpecializedAdapterINS1D_15DefaultEpilogueIaSK_SK_NS1C_6thread17LinearCombinationIaLi1EiiLNS1H_9ScaleType4KindE0ELNS_15FloatRoundStyleE2EaEENS1_15EpilogueDefaultEEEEEvvEEEEvNT_6ParamsE --------------------------
	.section	.nv.info._ZN7cutlass13device_kernelINS_4gemm6kernel13GemmUniversalIN4cute5tupleIJiiiiEEENS1_10collective13CollectiveMmaINS1_34MainloopSm90TmaGmmaWarpSpecializedILi14ENS5_IJNS4_1CILi4EEENSA_ILi2EEENSA_ILi1EEEEEENS1_32KernelTmaWarpSpecializedPingpongEEENS5_IJNSA_ILi64EEESH_NSA_ILi128EEEEEEaNS5_IJlSD_lEEEaSK_NS4_8TiledMMAINS4_8MMA_AtomIJNS4_4SM904GMMA26MMA_64x64x32_S32S8S8_SS_TNEEEENS4_6LayoutINS5_IJSD_SD_SD_EEENS5_IJNSA_ILi0EEEST_ST_EEEEENS5_IJNS4_10UnderscoreESW_SW_EEEEENS4_23SM90_TMA_LOAD_MULTICASTENS4_14ComposedLayoutINS4_7SwizzleILi3ELi4ELi3EEENS4_18smem_ptr_flag_bitsILi8EEENSR_INS5_IJNSA_ILi8EEESI_EEENS5_IJSI_SD_EEEEEEEvNS4_8identityESZ_S19_vS1A_EENS_8epilogue10collective6detail29Sm90TmaWarpSpecializedAdapterINS1D_15DefaultEpilogueIaSK_SK_NS1C_6thread17LinearCombinationIaLi1EiiLNS1H_9ScaleType4KindE0ELNS_15FloatRoundStyleE2EaEENS1_15EpilogueDefaultEEEEEvvEEEEvNT_6ParamsE,"",@"SHT_CUDA_INFO"
	.sectionflags	@""
	.align	4


	//----- nvinfo : EIATTR_CUDA_API_VERSION
	.align		4
        /*0000*/ 	.byte	0x04, 0x37
        /*0002*/ 	.short	(.L_21 - .L_20)
.L_20:
        /*0004*/ 	.word	0x00000082


	//----- nvinfo : EIATTR_KPARAM_INFO
	.align		4
.L_21:
        /*0008*/ 	.byte	0x04, 0x17
        /*000a*/ 	.short	(.L_23 - .L_22)
.L_22:
        /*000c*/ 	.word	0x00000000
        /*0010*/ 	.short	0x0000
        /*0012*/ 	.short	0x0070
        /*0014*/ 	.byte	0x00, 0xf0, 0x01, 0x10


	//----- nvinfo : EIATTR_SPARSE_MMA_MASK
	.align		4
.L_23:
        /*0018*/ 	.byte	0x03, 0x50
        /*001a*/ 	.short	0x0000


	//----- nvinfo : EIATTR_MAXREG_COUNT
	.align		4
        /*001c*/ 	.byte	0x03, 0x1b
        /*001e*/ 	.short	0x00a8


	//----- nvinfo : EIATTR_NUM_BARRIERS
	.align		4
        /*0020*/ 	.byte	0x02, 0x4c
        /*0022*/ 	.byte	0x01
	.zero		1


	//----- nvinfo : EIATTR_EXTERNS
	.align		4
        /*0024*/ 	.byte	0x04, 0x0f
        /*0026*/ 	.short	(.L_25 - .L_24)


	//   ....[0]....
	.align		4
.L_24:
        /*0028*/ 	.word	index@(__assertfail)


	//----- nvinfo : EIATTR_ANNOTATIONS
	.align		4
.L_25:
        /*002c*/ 	.byte	0x04, 0x55
        /*002e*/ 	.short	(.L_27 - .L_26)


	//   ....[0]....
.L_26:
        /*0030*/ 	.word	0x00000001
        /*0034*/ 	.byte	0x40, 0x0f, 0x00, 0x00, 0x01, 0x00, 0x00, 0x00, 0x30, 0x41, 0x00, 0x00, 0x01, 0x00, 0x00, 0x00
        /*0044*/ 	.byte	0xf0, 0x4e, 0x00, 0x00


	//----- nvinfo : EIATTR_MERCURY_ISA_VERSION
	.align		4
.L_27:
        /*0048*/ 	.byte	0x03, 0x5f
        /*004a*/ 	.short	0x0101


	//----- nvinfo : EIATTR_INT_WARP_WIDE_INSTR_OFFSETS
	.align		4
        /*004c*/ 	.byte	0x04, 0x31
        /*004e*/ 	.short	(.L_29 - .L_28)


	//   ....[0]....
.L_28:
        /*0050*/ 	.word	0x00000710


	//   ....[1]....
        /*0054*/ 	.word	0x00000730


	//   ....[2]....
        /*0058*/ 	.word	0x00000750


	//   ....[3]....
        /*005c*/ 	.word	0x00000840


	//   ....[4]....
        /*0060*/ 	.word	0x00000860


	//   ....[5]....
        /*0064*/ 	.word	0x00000870


	//   ....[6]....
        /*0068*/ 	.word	0x00000920


	//   ....[7]....
        /*006c*/ 	.word	0x00000970


	//----- nvinfo : EIATTR_COOP_GROUP_MASK_REGIDS
	.align		4
.L_29:
        /*0070*/ 	.byte	0x04, 0x29
        /*0072*/ 	.short	(.L_31 - .L_30)


	//   ....[0]....
.L_30:
        /*0074*/ 	.word	0xffffffff


	//   ....[1]....
        /*0078*/ 	.word	0xffffffff


	//   ....[2]....
        /*007c*/ 	.word	0xffffffff


	//   ....[3]....
        /*0080*/ 	.word	0xffffffff


	//   ....[4]....
        /*0084*/ 	.word	0xffffffff


	//   ....[5]....
        /*0088*/ 	.word	0xffffffff


	//   ....[6]....
        /*008c*/ 	.word	0xffffffff


	//----- nvinfo : EIATTR_COOP_GROUP_INSTR_OFFSETS
	.align		4
.L_31:
        /*0090*/ 	.byte	0x04, 0x28
        /*0092*/ 	.short	(.L_33 - .L_32)


	//   ....[0]....
.L_32:
        /*0094*/ 	.word	0x00000070


	//   ....[1]....
        /*0098*/ 	.word	0x00000080


	//   ....[2]....
        /*009c*/ 	.word	0x00000140


	//   ....[3]....
        /*00a0*/ 	.word	0x000004a0


	//   ....[4]....
        /*00a4*/ 	.word	0x000004e0


	//   ....[5]....
        /*00a8*/ 	.word	0x00000890


	//   ....[6]....
        /*00ac*/ 	.word	0x00000ae0


	//----- nvinfo : EIATTR_REG_RECONFIG
	.align		4
.L_33:
        /*00b0*/ 	.byte	0x01, 0x54
	.zero		2


	//----- nvinfo : EIATTR_SYSCALL_OFFSETS
	.align		4
        /*00b4*/ 	.byte	0x04, 0x46
        /*00b6*/ 	.short	(.L_35 - .L_34)


	//   ....[0]....
.L_34:
        /*00b8*/ 	.word	0x000019f0


	//----- nvinfo : EIATTR_MBARRIER_INSTR_OFFSETS
	.align		4
.L_35:
        /*00bc*/ 	.byte	0x04, 0x39
        /*00be*/ 	.short	(.L_37 - .L_36)


	//   ....[0]....
.L_36:
        /*00c0*/ 	.word	0x000002a0
        /*00c4*/ 	.word	0x000000ff
        /*00c8*/ 	.word	0x00000000
        /*00cc*/ 	.short	0x0100
        /*00ce*/ 	.byte	0x08
	.zero		1


	//   ....[1]....
        /*00d0*/ 	.word	0x000002b0
        /*00d4*/ 	.word	0x000000ff
        /*00d8*/ 	.word	0x00000070
        /*00dc*/ 	.short	0x0100
        /*00de*/ 	.byte	0x08
	.zero		1


	//   ....[2]....
        /*00e0*/ 	.word	0x000002c0
        /*00e4*/ 	.word	0x000000ff
        /*00e8*/ 	.word	0x00000008
        /*00ec*/ 	.short	0x0100
        /*00ee*/ 	.byte	0x08
	.zero		1


	//   ....[3]....
        /*00f0*/ 	.word	0x000002d0
        /*00f4*/ 	.word	0x000000ff
        /*00f8*/ 	.word	0x00000078
        /*00fc*/ 	.short	0x0100
        /*00fe*/ 	.byte	0x08
	.zero		1


	//   ....[4]....
        /*0100*/ 	.word	0x000002e0
        /*0104*/ 	.word	0x000000ff
        /*0108*/ 	.word	0x00000010
        /*010c*/ 	.short	0x0100
        /*010e*/ 	.byte	0x08
	.zero		1


	//   ....[5]....
        /*0110*/ 	.word	0x000002f0
        /*0114*/ 	.word	0x000000ff
        /*0118*/ 	.word	0x00000080
        /*011c*/ 	.short	0x0100
        /*011e*/ 	.byte	0x08
	.zero		1


	//   ....[6]....
        /*0120*/ 	.word	0x00000300
        /*0124*/ 	.word	0x000000ff
        /*0128*/ 	.word	0x00000018
        /*012c*/ 	.short	0x0100
        /*012e*/ 	.byte	0x08
	.zero		1


	//   ....[7]....
        /*0130*/ 	.word	0x00000310
        /*0134*/ 	.word	0x000000ff
        /*0138*/ 	.word	0x00000088
        /*013c*/ 	.short	0x0100
        /*013e*/ 	.byte	0x08
	.zero		1


	//   ....[8]....
        /*0140*/ 	.word	0x00000320
        /*0144*/ 	.word	0x000000ff
        /*0148*/ 	.word	0x00000020
        /*014c*/ 	.short	0x0100
        /*014e*/ 	.byte	0x08
	.zero		1


	//   ....[9]....
        /*0150*/ 	.word	0x00000330
        /*0154*/ 	.word	0x000000ff
        /*0158*/ 	.word	0x00000090
        /*015c*/ 	.short	0x0100
        /*015e*/ 	.byte	0x08
	.zero		1


	//   ....[10]....
        /*0160*/ 	.word	0x00000340
        /*0164*/ 	.word	0x000000ff
        /*0168*/ 	.word	0x00000028
        /*016c*/ 	.short	0x0100
        /*016e*/ 	.byte	0x08
	.zero		1


	//   ....[11]....
        /*0170*/ 	.word	0x00000350
        /*0174*/ 	.word	0x000000ff
        /*0178*/ 	.word	0x00000098
        /*017c*/ 	.short	0x0100
        /*017e*/ 	.byte	0x08
	.zero		1


	//   ....[12]....
        /*0180*/ 	.word	0x00000360
        /*0184*/ 	.word	0x000000ff
        /*0188*/ 	.word	0x00000030
        /*018c*/ 	.short	0x0100
        /*018e*/ 	.byte	0x08
	.zero		1


	//   ....[13]....
        /*0190*/ 	.word	0x00000370
        /*0194*/ 	.word	0x000000ff
        /*0198*/ 	.word	0x000000a0
        /*019c*/ 	.short	0x0100
        /*019e*/ 	.byte	0x08
	.zero		1


	//   ....[14]....
        /*01a0*/ 	.word	0x00000380
        /*01a4*/ 	.word	0x000000ff
        /*01a8*/ 	.word	0x00000038
        /*01ac*/ 	.short	0x0100
        /*01ae*/ 	.byte	0x08
	.zero		1


	//   ....[15]....
        /*01b0*/ 	.word	0x00000390
        /*01b4*/ 	.word	0x000000ff
        /*01b8*/ 	.word	0x000000a8
        /*01bc*/ 	.short	0x0100
        /*01be*/ 	.byte	0x08
	.zero		1


	//   ....[16]....
        /*01c0*/ 	.word	0x000003a0
        /*01c4*/ 	.word	0x000000ff
        /*01c8*/ 	.word	0x00000040
        /*01cc*/ 	.short	0x0100
        /*01ce*/ 	.byte	0x08
	.zero		1


	//   ....[17]....
        /*01d0*/ 	.word	0x000003b0
        /*01d4*/ 	.word	0x000000ff
        /*01d8*/ 	.word	0x000000b0
        /*01dc*/ 	.short	0x0100
        /*01de*/ 	.byte	0x08
	.zero		1


	//   ....[18]....
        /*01e0*/ 	.word	0x000003c0
        /*01e4*/ 	.word	0x000000ff
        /*01e8*/ 	.word	0x00000048
        /*01ec*/ 	.short	0x0100
        /*01ee*/ 	.byte	0x08
	.zero		1


	//   ....[19]....
        /*01f0*/ 	.word	0x000003d0
        /*01f4*/ 	.word	0x000000ff
        /*01f8*/ 	.word	0x000000b8
        /*01fc*/ 	.short	0x0100
        /*01fe*/ 	.byte	0x08
	.zero		1


	//   ....[20]....
        /*0200*/ 	.word	0x000003e0
        /*0204*/ 	.word	0x000000ff
        /*0208*/ 	.word	0x00000050
        /*020c*/ 	.short	0x0100
        /*020e*/ 	.byte	0x08
	.zero		1


	//   ....[21]....
        /*0210*/ 	.word	0x000003f0
        /*0214*/ 	.word	0x000000ff
        /*0218*/ 	.word	0x000000c0
        /*021c*/ 	.short	0x0100
        /*021e*/ 	.byte	0x08
	.zero		1


	//   ....[22]....
        /*0220*/ 	.word	0x00000400
        /*0224*/ 	.word	0x000000ff
        /*0228*/ 	.word	0x00000058
        /*022c*/ 	.short	0x0100
        /*022e*/ 	.byte	0x08
	.zero		1


	//   ....[23]....
        /*0230*/ 	.word	0x00000410
        /*0234*/ 	.word	0x000000ff
        /*0238*/ 	.word	0x000000c8
        /*023c*/ 	.short	0x0100
        /*023e*/ 	.byte	0x08
	.zero		1


	//   ....[24]....
        /*0240*/ 	.word	0x00000420
        /*0244*/ 	.word	0x000000ff
        /*0248*/ 	.word	0x00000060
        /*024c*/ 	.short	0x0100
        /*024e*/ 	.byte	0x08
	.zero		1


	//   ....[25]....
        /*0250*/ 	.word	0x00000430
        /*0254*/ 	.word	0x000000ff
        /*0258*/ 	.word	0x000000d0
        /*025c*/ 	.short	0x0100
        /*025e*/ 	.byte	0x08
	.zero		1


	//   ....[26]....
        /*0260*/ 	.word	0x00000440
        /*0264*/ 	.word	0x000000ff
        /*0268*/ 	.word	0x00000068
        /*026c*/ 	.short	0x0100
        /*026e*/ 	.byte	0x08
	.zero		1


	//   ....[27]....
        /*0270*/ 	.word	0x00000450
        /*0274*/ 	.word	0x000000ff
        /*0278*/ 	.word	0x000000d8
        /*027c*/ 	.short	0x0100
        /*027e*/ 	.byte	0x08
	.zero		1


	//   ....[28]....
        /*0280*/ 	.word	0x000009a0
        /*0284*/ 	.word	0x000000ff
        /*0288*/ 	.word	0x00000110
        /*028c*/ 	.short	0x0100
        /*028e*/ 	.byte	0x08
	.zero		1


	//   ....[29]....
        /*0290*/ 	.word	0x00000a30
        /*0294*/ 	.word	0x000000ff
        /*0298*/ 	.word	0x00000118
        /*029c*/ 	.short	0x0100
        /*029e*/ 	.byte	0x08
	.zero		1


	//   ....[30]....
        /*02a0*/ 	.word	0x00000a60
        /*02a4*/ 	.word	0x000000ff
        /*02a8*/ 	.word	0x000000f0
        /*02ac*/ 	.short	0x0100
        /*02ae*/ 	.byte	0x09
	.zero		1


	//   ....[31]....
        /*02b0*/ 	.word	0x00000a70
        /*02b4*/ 	.word	0x000000ff
        /*02b8*/ 	.word	0x000000f8
        /*02bc*/ 	.short	0x0100
        /*02be*/ 	.byte	0x09
	.zero		1


	//   ....[32]....
        /*02c0*/ 	.word	0x00000a80
        /*02c4*/ 	.word	0x000000ff
        /*02c8*/ 	.word	0x00000100
        /*02cc*/ 	.short	0x0100
        /*02ce*/ 	.byte	0x09
	.zero		1


	//   ....[33]....
        /*02d0*/ 	.word	0x00000a90
        /*02d4*/ 	.word	0x000000ff
        /*02d8*/ 	.word	0x00000108
        /*02dc*/ 	.short	0x0100
        /*02de*/ 	.byte	0x09
	.zero		1


	//   ....[34]....
        /*02e0*/ 	.word	0x000018d0
        /*02e4*/ 	.word	0x0000003f
        /*02e8*/ 	.word	0x00000000
        /*02ec*/ 	.short	0x010a
        /*02ee*/ 	.byte	0x2a
	.zero		1


	//   ....[35]....
        /*02f0*/ 	.word	0x00001a80
        /*02f4*/ 	.word	0x00000003
        /*02f8*/ 	.word	0x00000000
        /*02fc*/ 	.short	0x010a
        /*02fe*/ 	.byte	0x3f
	.zero		1


	//   ....[36]....
        /*0300*/ 	.word	0x00001ac0
        /*0304*/ 	.word	0x00000003
        /*0308*/ 	.word	0x00000000
        /*030c*/ 	.short	0x010a
        /*030e*/ 	.byte	0x3f
	.zero		1


	//   ....[37]....
        /*0310*/ 	.word	0x00001dc0
        /*0314*/ 	.word	0x000000ff
        /*0318*/ 	.word	0x00000000
        /*031c*/ 	.short	0x010a
        /*031e*/ 	.byte	0x04
	.zero		1


	//   ....[38]....
        /*0320*/ 	.word	0x00001e00
        /*0324*/ 	.word	0x000000ff
        /*0328*/ 	.word	0x00000000
        /*032c*/ 	.short	0x010a
        /*032e*/ 	.byte	0x04
	.zero		1


	//   ....[39]....
        /*0330*/ 	.word	0x00002060
        /*0334*/ 	.word	0x00000005
        /*0338*/ 	.word	0x00000000
        /*033c*/ 	.short	0x0101
        /*033e*/ 	.byte	0x3f
	.zero		1


	//   ....[40]....
        /*0340*/ 	.word	0x00002160
        /*0344*/ 	.word	0x00000040
        /*0348*/ 	.word	0x00000000
        /*034c*/ 	.short	0x0101
        /*034e*/ 	.byte	0x2f
	.zero		1


	//   ....[41]....
        /*0350*/ 	.word	0x00002280
        /*0354*/ 	.word	0x00000000
        /*0358*/ 	.word	0x00000000
        /*035c*/ 	.short	0x0101
        /*035e*/ 	.byte	0x3f
	.zero		1


	//   ....[42]....
        /*0360*/ 	.word	0x00002340
        /*0364*/ 	.word	0x0000003f
        /*0368*/ 	.word	0x00000010
        /*036c*/ 	.short	0x010a
        /*036e*/ 	.byte	0x2a
	.zero		1


	//   ....[43]....
        /*0370*/ 	.word	0x00004150
        /*0374*/ 	.word	0x00000042
        /*0378*/ 	.word	0x00000000
        /*037c*/ 	.short	0x0101
        /*037e*/ 	.byte	0x2f
	.zero		1


	//   ....[44]....
        /*0380*/ 	.word	0x00004c40
        /*0384*/ 	.word	0x0000000a
        /*0388*/ 	.word	0x00000070
        /*038c*/ 	.short	0x010a
        /*038e*/ 	.byte	0x3f
	.zero		1


	//   ....[45]....
        /*0390*/ 	.word	0x00005000
        /*0394*/ 	.word	0x00000008
        /*0398*/ 	.word	0x00000118
        /*039c*/ 	.short	0x0101
        /*039e*/ 	.byte	0x3f
	.zero		1


	//   ....[46]....
        /*03a0*/ 	.word	0x00005790
        /*03a4*/ 	.word	0x00000009
        /*03a8*/ 	.word	0x00000000
        /*03ac*/ 	.short	0x010a
        /*03ae*/ 	.byte	0x3f
	.zero		1


	//   ....[47]....
        /*03b0*/ 	.word	0x00005810
        /*03b4*/ 	.word	0x00000008
        /*03b8*/ 	.word	0x00000000
        /*03bc*/ 	.short	0x010a
        /*03be*/ 	.byte	0x3f
	.zero		1


	//   ....[48]....
        /*03c0*/ 	.word	0x000058a0
        /*03c4*/ 	.word	0x00000009
        /*03c8*/ 	.word	0x00000000
        /*03cc*/ 	.short	0x010a
        /*03ce*/ 	.byte	0x3f
	.zero		1


	//   ....[49]....
        /*03d0*/ 	.word	0x00005930
        /*03d4*/ 	.word	0x00000008
        /*03d8*/ 	.word	0x00000000
        /*03dc*/ 	.short	0x010a
        /*03de*/ 	.byte	0x3f
	.zero		1


	//   ....[50]....
        /*03e0*/ 	.word	0x000059c0
        /*03e4*/ 	.word	0x00000009
        /*03e8*/ 	.word	0x00000000
        /*03ec*/ 	.short	0x010a
        /*03ee*/ 	.byte	0x3f
	.zero		1


	//   ....[51]....
        /*03f0*/ 	.word	0x00005a50
        /*03f4*/ 	.word	0x00000008
        /*03f8*/ 	.word	0x00000000
        /*03fc*/ 	.short	0x010a
        /*03fe*/ 	.byte	0x3f
	.zero		1


	//   ....[52]....
        /*0400*/ 	.word	0x00005ae0
        /*0404*/ 	.word	0x00000009
        /*0408*/ 	.word	0x00000000
        /*040c*/ 	.short	0x010a
        /*040e*/ 	.byte	0x3f
	.zero		1


	//   ....[53]....
        /*0410*/ 	.word	0x00005b70
        /*0414*/ 	.word	0x00000008
        /*0418*/ 	.word	0x00000000
        /*041c*/ 	.short	0x010a
        /*041e*/ 	.byte	0x3f
	.zero		1


	//   ....[54]....
        /*0420*/ 	.word	0x00005c00
        /*0424*/ 	.word	0x00000009
        /*0428*/ 	.word	0x00000000
        /*042c*/ 	.short	0x010a
        /*042e*/ 	.byte	0x3f
	.zero		1


	//   ....[55]....
        /*0430*/ 	.word	0x00005c90
        /*0434*/ 	.word	0x00000008
        /*0438*/ 	.word	0x00000000
        /*043c*/ 	.short	0x010a
        /*043e*/ 	.byte	0x3f
	.zero		1


	//   ....[56]....
        /*0440*/ 	.word	0x00005d20
        /*0444*/ 	.word	0x00000009
        /*0448*/ 	.word	0x00000000
        /*044c*/ 	.short	0x010a
        /*044e*/ 	.byte	0x3f
	.zero		1


	//   ....[57]....
        /*0450*/ 	.word	0x00005db0
        /*0454*/ 	.word	0x00000008
        /*0458*/ 	.word	0x00000000
        /*045c*/ 	.short	0x010a
        /*045e*/ 	.byte	0x3f
	.zero		1


	//   ....[58]....
        /*0460*/ 	.word	0x00005e40
        /*0464*/ 	.word	0x0000000b
        /*0468*/ 	.word	0x00000000
        /*046c*/ 	.short	0x010a
        /*046e*/ 	.byte	0x3f
	.zero		1


	//   ....[59]....
        /*0470*/ 	.word	0x00005ed0
        /*0474*/ 	.word	0x00000003
        /*0478*/ 	.word	0x00000000
        /*047c*/ 	.short	0x010a
        /*047e*/ 	.byte	0x3f
	.zero		1


	//   ....[60]....
        /*0480*/ 	.word	0x00005f30
        /*0484*/ 	.word	0x00000041
        /*0488*/ 	.word	0x00000000
        /*048c*/ 	.short	0x010a
        /*048e*/ 	.byte	0x3f
	.zero		1


	//   ....[61]....
        /*0490*/ 	.word	0x00005f80
        /*0494*/ 	.word	0x00000003
        /*0498*/ 	.word	0x00000000
        /*049c*/ 	.short	0x010a
        /*049e*/ 	.byte	0x3f
	.zero		1


	//   ....[62]....
        /*04a0*/ 	.word	0x00005fe0
        /*04a4*/ 	.word	0x00000005
        /*04a8*/ 	.word	0x00000000
        /*04ac*/ 	.short	0x010a
        /*04ae*/ 	.byte	0x3f
	.zero		1


	//   ....[63]....
        /*04b0*/ 	.word	0x00006030
        /*04b4*/ 	.word	0x00000041
        /*04b8*/ 	.word	0x00000010
        /*04bc*/ 	.short	0x010a
        /*04be*/ 	.byte	0x3f
	.zero		1


	//   ....[64]....
        /*04c0*/ 	.word	0x00006100
        /*04c4*/ 	.word	0x0000000a
        /*04c8*/ 	.word	0x00000070
        /*04cc*/ 	.short	0x010a
        /*04ce*/ 	.byte	0x3f
	.zero		1


	//   ....[65]....
        /*04d0*/ 	.word	0x000061d0
        /*04d4*/ 	.word	0x00000009
        /*04d8*/ 	.word	0x00000000
        /*04dc*/ 	.short	0x010a
        /*04de*/ 	.byte	0x3f
	.zero		1


	//   ....[66]....
        /*04e0*/ 	.word	0x00006220
        /*04e4*/ 	.word	0x00000008
        /*04e8*/ 	.word	0x00000000
        /*04ec*/ 	.short	0x010a
        /*04ee*/ 	.byte	0x3f
	.zero		1


	//   ....[67]....
        /*04f0*/ 	.word	0x00006270
        /*04f4*/ 	.word	0x00000009
        /*04f8*/ 	.word	0x00000000
        /*04fc*/ 	.short	0x010a
        /*04fe*/ 	.byte	0x3f
	.zero		1


	//   ....[68]....
        /*0500*/ 	.word	0x000062c0
        /*0504*/ 	.word	0x00000008
        /*0508*/ 	.word	0x00000000
        /*050c*/ 	.short	0x010a
        /*050e*/ 	.byte	0x3f
	.zero		1


	//   ....[69]....
        /*0510*/ 	.word	0x00006310
        /*0514*/ 	.word	0x00000009
        /*0518*/ 	.word	0x00000000
        /*051c*/ 	.short	0x010a
        /*051e*/ 	.byte	0x3f
	.zero		1


	//   ....[70]....
        /*0520*/ 	.word	0x00006360
        /*0524*/ 	.word	0x00000008
        /*0528*/ 	.word	0x00000000
        /*052c*/ 	.short	0x010a
        /*052e*/ 	.byte	0x3f
	.zero		1


	//   ....[71]....
        /*0530*/ 	.word	0x000063b0
        /*0534*/ 	.word	0x00000009
        /*0538*/ 	.word	0x00000000
        /*053c*/ 	.short	0x010a
        /*053e*/ 	.byte	0x3f
	.zero		1


	//   ....[72]....
        /*0540*/ 	.word	0x00006400
        /*0544*/ 	.word	0x00000008
        /*0548*/ 	.word	0x00000000
        /*054c*/ 	.short	0x010a
        /*054e*/ 	.byte	0x3f
	.zero		1


	//   ....[73]....
        /*0550*/ 	.word	0x00006450
        /*0554*/ 	.word	0x00000009
        /*0558*/ 	.word	0x00000000
        /*055c*/ 	.short	0x010a
        /*055e*/ 	.byte	0x3f
	.zero		1


	//   ....[74]....
        /*0560*/ 	.word	0x000064a0
        /*0564*/ 	.word	0x00000008
        /*0568*/ 	.word	0x00000000
        /*056c*/ 	.short	0x010a
        /*056e*/ 	.byte	0x3f
	.zero		1


	//   ....[75]....
        /*0570*/ 	.word	0x000064f0
        /*0574*/ 	.word	0x00000009
        /*0578*/ 	.word	0x00000000
        /*057c*/ 	.short	0x010a
        /*057e*/ 	.byte	0x3f
	.zero		1


	//   ....[76]....
        /*0580*/ 	.word	0x00006540
        /*0584*/ 	.word	0x00000008
        /*0588*/ 	.word	0x00000000
        /*058c*/ 	.short	0x010a
        /*058e*/ 	.byte	0x3f
	.zero		1


	//   ....[77]....
        /*0590*/ 	.word	0x00006590
        /*0594*/ 	.word	0x0000000b
        /*0598*/ 	.word	0x00000000
        /*059c*/ 	.short	0x010a
        /*059e*/ 	.byte	0x3f
	.zero		1


	//----- nvinfo : EIATTR_NUM_MBARRIERS
	.align		4
.L_37:
        /*05a0*/ 	.byte	0x03, 0x38
        /*05a2*/ 	.short	0x0022


	//----- nvinfo : EIATTR_EXIT_INSTR_OFFSETS
	.align		4
        /*05a4*/ 	.byte	0x04, 0x1c
        /*05a6*/ 	.short	(.L_39 - .L_38)


	//   ....[0]....
.L_38:
        /*05a8*/ 	.word	0x00001590


	//   ....[1]....
        /*05ac*/ 	.word	0x000015f0


	//   ....[2]....
        /*05b0*/ 	.word	0x000047e0


	//   ....[3]....
        /*05b4*/ 	.word	0x00004810


	//   ....[4]....
        /*05b8*/ 	.word	0x00005f20


	//----- nvinfo : EIATTR_MAX_THREADS
	.align		4
.L_39:
        /*05bc*/ 	.byte	0x04, 0x05
        /*05be*/ 	.short	(.L_41 - .L_40)
.L_40:
        /*05c0*/ 	.word	0x00000180
        /*05c4*/ 	.word	0x00000001
        /*05c8*/ 	.word	0x00000001


	//----- nvinfo : EIATTR_CRS_STACK_SIZE
	.align		4
.L_41:
        /*05cc*/ 	.byte	0x04, 0x1e
        /*05ce*/ 	.short	(.L_43 - .L_42)
.L_42:
        /*05d0*/ 	.word	0x00000000


	//----- nvinfo : EIATTR_CBANK_PARAM_SIZE
	.align		4
.L_43:
        /*05d4*/ 	.byte	0x03, 0x19
        /*05d6*/ 	.short	0x0470


	//----- nvinfo : EIATTR_PARAM_CBANK
	.align		4
        /*05d8*/ 	.byte	0x04, 0x0a
        /*05da*/ 	.short	(.L_45 - .L_44)
	.align		4
.L_44:
        /*05dc*/ 	.word	index@(.nv.constant0._ZN7cutlass13device_kernelINS_4gemm6kernel13GemmUniversalIN4cute5tupleIJiiiiEEENS1_10collective13CollectiveMmaINS1_34MainloopSm90TmaGmmaWarpSpecializedILi14ENS5_IJNS4_1CILi4EEENSA_ILi2EEENSA_ILi1EEEEEENS1_32KernelTmaWarpSpecializedPingpongEEENS5_IJNSA_ILi64EEESH_NSA_ILi128EEEEEEaNS5_IJlSD_lEEEaSK_NS4_8TiledMMAINS4_8MMA_AtomIJNS4_4SM904GMMA26MMA_64x64x32_S32S8S8_SS_TNEEEENS4_6LayoutINS5_IJSD_SD_SD_EEENS5_IJNSA_ILi0EEEST_ST_EEEEENS5_IJNS4_10UnderscoreESW_SW_EEEEENS4_23SM90_TMA_LOAD_MULTICASTENS4_14ComposedLayoutINS4_7SwizzleILi3ELi4ELi3EEENS4_18smem_ptr_flag_bitsILi8EEENSR_INS5_IJNSA_ILi8EEESI_EEENS5_IJSI_SD_EEEEEEEvNS4_8identityESZ_S19_vS1A_EENS_8epilogue10collective6detail29Sm90TmaWarpSpecializedAdapterINS1D_15DefaultEpilogueIaSK_SK_NS1C_6thread17LinearCombinationIaLi1EiiLNS1H_9ScaleType4KindE0ELNS_15FloatRoundStyleE2EaEENS1_15EpilogueDefaultEEEEEvvEEEEvNT_6ParamsE)
        /*05e0*/ 	.short	0x0210
        /*05e2*/ 	.short	0x0470


	//----- nvinfo : EIATTR_SW_WAR
	.align		4
.L_45:
        /*05e4*/ 	.byte	0x04, 0x36
        /*05e6*/ 	.short	(.L_47 - .L_46)
.L_46:
        /*05e8*/ 	.word	0x00000008
.L_47:


//--------------------- .nv.callgraph             --------------------------
	.section	.nv.callgraph,"",@"SHT_CUDA_CALLGRAPH"
	.align	4
	.sectionentsize	8
	.align		4
        /*0000*/ 	.word	0x00000000
	.align		4
        /*0004*/ 	.word	0xffffffff
	.align		4
        /*0008*/ 	.word	index@(_ZN7cutlass13device_kernelINS_4gemm6kernel13GemmUniversalIN4cute5tupleIJiiiiEEENS1_10collective13CollectiveMmaINS1_34MainloopSm90TmaGmmaWarpSpecializedILi14ENS5_IJNS4_1CILi4EEENSA_ILi2EEENSA_ILi1EEEEEENS1_32KernelTmaWarpSpecializedPingpongEEENS5_IJNSA_ILi64EEESH_NSA_ILi128EEEEEEaNS5_IJlSD_lEEEaSK_NS4_8TiledMMAINS4_8MMA_AtomIJNS4_4SM904GMMA26MMA_64x64x32_S32S8S8_SS_TNEEEENS4_6LayoutINS5_IJSD_SD_SD_EEENS5_IJNSA_ILi0EEEST_ST_EEEEENS5_IJNS4_10UnderscoreESW_SW_EEEEENS4_23SM90_TMA_LOAD_MULTICASTENS4_14ComposedLayoutINS4_7SwizzleILi3ELi4ELi3EEENS4_18smem_ptr_flag_bitsILi8EEENSR_INS5_IJNSA_ILi8EEESI_EEENS5_IJSI_SD_EEEEEEEvNS4_8identityESZ_S19_vS1A_EENS_8epilogue10collective6detail29Sm90TmaWarpSpecializedAdapterINS1D_15DefaultEpilogueIaSK_SK_NS1C_6thread17LinearCombinationIaLi1EiiLNS1H_9ScaleType4KindE0ELNS_15FloatRoundStyleE2EaEENS1_15EpilogueDefaultEEEEEvvEEEEvNT_6ParamsE)
	.align		4
        /*000c*/ 	.word	index@(__assertfail)
	.align		4
        /*0010*/ 	.word	0x00000000
	.align		4
        /*0014*/ 	.word	0xfffffffe
	.align		4
        /*0018*/ 	.word	0x00000000
	.align		4
        /*001c*/ 	.word	0xfffffffd
	.align		4
        /*0020*/ 	.word	0x00000000
	.align		4
        /*0024*/ 	.word	0xfffffffc


//--------------------- .nv.constant4             --------------------------
	.section	.nv.constant4,"a",@progbits
	.align	8
	.align		8
.nv.constant4:
        /*0000*/ 	.dword	__assertfail
	.align		8
        /*0008*/ 	.dword	__unnamed_1
	.align		8
        /*0010*/ 	.dword	_ZN40_INTERNAL_9d2fa5ee_4_k_cu_9539357d_204774cuda3std3__45__cpo5beginE
	.align		8
        /*0018*/ 	.dword	_ZN40_INTERNAL_9d2fa5ee_4_k_cu_9539357d_204774cuda3std3__45__cpo3endE
	.align		8
        /*0020*/ 	.dword	_ZN40_INTERNAL_9d2fa5ee_4_k_cu_9539357d_204774cuda3std3__45__cpo6cbeginE
	.align		8
        /*0028*/ 	.dword	_ZN40_INTERNAL_9d2fa5ee_4_k_cu_9539357d_204774cuda3std3__45__cpo4cendE
	.align		8
        /*0030*/ 	.dword	_ZN40_INTERNAL_9d2fa5ee_4_k_cu_9539357d_204774cuda3std3__442_GLOBAL__N__9d2fa5ee_4_k_cu_9539357d_204776ignoreE
	.align		8
        /*0038*/ 	.dword	_ZN40_INTERNAL_9d2fa5ee_4_k_cu_9539357d_204774cuda3std3__419piecewise_constructE
	.align		8
        /*0040*/ 	.dword	_ZN40_INTERNAL_9d2fa5ee_4_k_cu_9539357d_204774cuda3std3__48in_placeE
	.align		8
        /*0048*/ 	.dword	_ZN40_INTERNAL_9d2fa5ee_4_k_cu_9539357d_204774cuda3std6ranges3__45__cpo4swapE
	.align		8
        /*0050*/ 	.dword	_ZN40_INTERNAL_9d2fa5ee_4_k_cu_9539357d_204774cuda3std6ranges3__45__cpo9iter_moveE
	.align		8
        /*0058*/ 	.dword	_ZN40_INTERNAL_9d2fa5ee_4_k_cu_9539357d_204774cute7productE
	.align		8
        /*0060*/ 	.dword	_ZN40_INTERNAL_9d2fa5ee_4_k_cu_9539357d_204774cute1_E
	.align		8
        /*0068*/ 	.dword	$str$22
	.align		8
        /*0070*/ 	.dword	$str$23


//--------------------- .text._ZN7cutlass13device_kernelINS_4gemm6kernel13GemmUniversalIN4cute5tupleIJiiiiEEENS1_10collective13CollectiveMmaINS1_34MainloopSm90TmaGmmaWarpSpecializedILi14ENS5_IJNS4_1CILi4EEENSA_ILi2EEENSA_ILi1EEEEEENS1_32KernelTmaWarpSpecializedPingpongEEENS5_IJNSA_ILi64EEESH_NSA_ILi128EEEEEEaNS5_IJlSD_lEEEaSK_NS4_8TiledMMAINS4_8MMA_AtomIJNS4_4SM904GMMA26MMA_64x64x32_S32S8S8_SS_TNEEEENS4_6LayoutINS5_IJSD_SD_SD_EEENS5_IJNSA_ILi0EEEST_ST_EEEEENS5_IJNS4_10UnderscoreESW_SW_EEEEENS4_23SM90_TMA_LOAD_MULTICASTENS4_14ComposedLayoutINS4_7SwizzleILi3ELi4ELi3EEENS4_18smem_ptr_flag_bitsILi8EEENSR_INS5_IJNSA_ILi8EEESI_EEENS5_IJSI_SD_EEEEEEEvNS4_8identityESZ_S19_vS1A_EENS_8epilogue10collective6detail29Sm90TmaWarpSpecializedAdapterINS1D_15DefaultEpilogueIaSK_SK_NS1C_6thread17LinearCombinationIaLi1EiiLNS1H_9ScaleType4KindE0ELNS_15FloatRoundStyleE2EaEENS1_15EpilogueDefaultEEEEEvvEEEEvNT_6ParamsE --------------------------
	.section	.text._ZN7cutlass13device_kernelINS_4gemm6kernel13GemmUniversalIN4cute5tupleIJiiiiEEENS1_10collective13CollectiveMmaINS1_34MainloopSm90TmaGmmaWarpSpecializedILi14ENS5_IJNS4_1CILi4EEENSA_ILi2EEENSA_ILi1EEEEEENS1_32KernelTmaWarpSpecializedPingpongEEENS5_IJNSA_ILi64EEESH_NSA_ILi128EEEEEEaNS5_IJlSD_lEEEaSK_NS4_8TiledMMAINS4_8MMA_AtomIJNS4_4SM904GMMA26MMA_64x64x32_S32S8S8_SS_TNEEEENS4_6LayoutINS5_IJSD_SD_SD_EEENS5_IJNSA_ILi0EEEST_ST_EEEEENS5_IJNS4_10UnderscoreESW_SW_EEEEENS4_23SM90_TMA_LOAD_MULTICASTENS4_14ComposedLayoutINS4_7SwizzleILi3ELi4ELi3EEENS4_18smem_ptr_flag_bitsILi8EEENSR_INS5_IJNSA_ILi8EEESI_EEENS5_IJSI_SD_EEEEEEEvNS4_8identityESZ_S19_vS1A_EENS_8epilogue10collective6detail29Sm90TmaWarpSpecializedAdapterINS1D_15DefaultEpilogueIaSK_SK_NS1C_6thread17LinearCombinationIaLi1EiiLNS1H_9ScaleType4KindE0ELNS_15FloatRoundStyleE2EaEENS1_15EpilogueDefaultEEEEEvvEEEEvNT_6ParamsE,"ax",@progbits
	.align	128
.text._ZN7cutlass13device_kernelINS_4gemm6kernel13GemmUniversalIN4cute5tupleIJiiiiEEENS1_10collective13CollectiveMmaINS1_34MainloopSm90TmaGmmaWarpSpecializedILi14ENS5_IJNS4_1CILi4EEENSA_ILi2EEENSA_ILi1EEEEEENS1_32KernelTmaWarpSpecializedPingpongEEENS5_IJNSA_ILi64EEESH_NSA_ILi128EEEEEEaNS5_IJlSD_lEEEaSK_NS4_8TiledMMAINS4_8MMA_AtomIJNS4_4SM904GMMA26MMA_64x64x32_S32S8S8_SS_TNEEEENS4_6LayoutINS5_IJSD_SD_SD_EEENS5_IJNSA_ILi0EEEST_ST_EEEEENS5_IJNS4_10UnderscoreESW_SW_EEEEENS4_23SM90_TMA_LOAD_MULTICASTENS4_14ComposedLayoutINS4_7SwizzleILi3ELi4ELi3EEENS4_18smem_ptr_flag_bitsILi8EEENSR_INS5_IJNSA_ILi8EEESI_EEENS5_IJSI_SD_EEEEEEEvNS4_8identityESZ_S19_vS1A_EENS_8epilogue10collective6detail29Sm90TmaWarpSpecializedAdapterINS1D_15DefaultEpilogueIaSK_SK_NS1C_6thread17LinearCombinationIaLi1EiiLNS1H_9ScaleType4KindE0ELNS_15FloatRoundStyleE2EaEENS1_15EpilogueDefaultEEEEEvvEEEEvNT_6ParamsE:
        .type           _ZN7cutlass13device_kernelINS_4gemm6kernel13GemmUniversalIN4cute5tupleIJiiiiEEENS1_10collective13CollectiveMmaINS1_34MainloopSm90TmaGmmaWarpSpecializedILi14ENS5_IJNS4_1CILi4EEENSA_ILi2EEENSA_ILi1EEEEEENS1_32KernelTmaWarpSpecializedPingpongEEENS5_IJNSA_ILi64EEESH_NSA_ILi128EEEEEEaNS5_IJlSD_lEEEaSK_NS4_8TiledMMAINS4_8MMA_AtomIJNS4_4SM904GMMA26MMA_64x64x32_S32S8S8_SS_TNEEEENS4_6LayoutINS5_IJSD_SD_SD_EEENS5_IJNSA_ILi0EEEST_ST_EEEEENS5_IJNS4_10UnderscoreESW_SW_EEEEENS4_23SM90_TMA_LOAD_MULTICASTENS4_14ComposedLayoutINS4_7SwizzleILi3ELi4ELi3EEENS4_18smem_ptr_flag_bitsILi8EEENSR_INS5_IJNSA_ILi8EEESI_EEENS5_IJSI_SD_EEEEEEEvNS4_8identityESZ_S19_vS1A_EENS_8epilogue10collective6detail29Sm90TmaWarpSpecializedAdapterINS1D_15DefaultEpilogueIaSK_SK_NS1C_6thread17LinearCombinationIaLi1EiiLNS1H_9ScaleType4KindE0ELNS_15FloatRoundStyleE2EaEENS1_15EpilogueDefaultEEEEEvvEEEEvNT_6ParamsE,@function
        .size           _ZN7cutlass13device_kernelINS_4gemm6kernel13GemmUniversalIN4cute5tupleIJiiiiEEENS1_10collective13CollectiveMmaINS1_34MainloopSm90TmaGmmaWarpSpecializedILi14ENS5_IJNS4_1CILi4EEENSA_ILi2EEENSA_ILi1EEEEEENS1_32KernelTmaWarpSpecializedPingpongEEENS5_IJNSA_ILi64EEESH_NSA_ILi128EEEEEEaNS5_IJlSD_lEEEaSK_NS4_8TiledMMAINS4_8MMA_AtomIJNS4_4SM904GMMA26MMA_64x64x32_S32S8S8_SS_TNEEEENS4_6LayoutINS5_IJSD_SD_SD_EEENS5_IJNSA_ILi0EEEST_ST_EEEEENS5_IJNS4_10UnderscoreESW_SW_EEEEENS4_23SM90_TMA_LOAD_MULTICASTENS4_14ComposedLayoutINS4_7SwizzleILi3ELi4ELi3EEENS4_18smem_ptr_flag_bitsILi8EEENSR_INS5_IJNSA_ILi8EEESI_EEENS5_IJSI_SD_EEEEEEEvNS4_8identityESZ_S19_vS1A_EENS_8epilogue10collective6detail29Sm90TmaWarpSpecializedAdapterINS1D_15DefaultEpilogueIaSK_SK_NS1C_6thread17LinearCombinationIaLi1EiiLNS1H_9ScaleType4KindE0ELNS_15FloatRoundStyleE2EaEENS1_15EpilogueDefaultEEEEEvvEEEEvNT_6ParamsE,(.L_x_164 - _ZN7cutlass13device_kernelINS_4gemm6kernel13GemmUniversalIN4cute5tupleIJiiiiEEENS1_10collective13CollectiveMmaINS1_34MainloopSm90TmaGmmaWarpSpecializedILi14ENS5_IJNS4_1CILi4EEENSA_ILi2EEENSA_ILi1EEEEEENS1_32KernelTmaWarpSpecializedPingpongEEENS5_IJNSA_ILi64EEESH_NSA_ILi128EEEEEEaNS5_IJlSD_lEEEaSK_NS4_8TiledMMAINS4_8MMA_AtomIJNS4_4SM904GMMA26MMA_64x64x32_S32S8S8_SS_TNEEEENS4_6LayoutINS5_IJSD_SD_SD_EEENS5_IJNSA_ILi0EEEST_ST_EEEEENS5_IJNS4_10UnderscoreESW_SW_EEEEENS4_23SM90_TMA_LOAD_MULTICASTENS4_14ComposedLayoutINS4_7SwizzleILi3ELi4ELi3EEENS4_18smem_ptr_flag_bitsILi8EEENSR_INS5_IJNSA_ILi8EEESI_EEENS5_IJSI_SD_EEEEEEEvNS4_8identityESZ_S19_vS1A_EENS_8epilogue10collective6detail29Sm90TmaWarpSpecializedAdapterINS1D_15DefaultEpilogueIaSK_SK_NS1C_6thread17LinearCombinationIaLi1EiiLNS1H_9ScaleType4KindE0ELNS_15FloatRoundStyleE2EaEENS1_15EpilogueDefaultEEEEEvvEEEEvNT_6ParamsE)
        .other          _ZN7cutlass13device_kernelINS_4gemm6kernel13GemmUniversalIN4cute5tupleIJiiiiEEENS1_10collective13CollectiveMmaINS1_34MainloopSm90TmaGmmaWarpSpecializedILi14ENS5_IJNS4_1CILi4EEENSA_ILi2EEENSA_ILi1EEEEEENS1_32KernelTmaWarpSpecializedPingpongEEENS5_IJNSA_ILi64EEESH_NSA_ILi128EEEEEEaNS5_IJlSD_lEEEaSK_NS4_8TiledMMAINS4_8MMA_AtomIJNS4_4SM904GMMA26MMA_64x64x32_S32S8S8_SS_TNEEEENS4_6LayoutINS5_IJSD_SD_SD_EEENS5_IJNSA_ILi0EEEST_ST_EEEEENS5_IJNS4_10UnderscoreESW_SW_EEEEENS4_23SM90_TMA_LOAD_MULTICASTENS4_14ComposedLayoutINS4_7SwizzleILi3ELi4ELi3EEENS4_18smem_ptr_flag_bitsILi8EEENSR_INS5_IJNSA_ILi8EEESI_EEENS5_IJSI_SD_EEEEEEEvNS4_8identityESZ_S19_vS1A_EENS_8epilogue10collective6detail29Sm90TmaWarpSpecializedAdapterINS1D_15DefaultEpilogueIaSK_SK_NS1C_6thread17LinearCombinationIaLi1EiiLNS1H_9ScaleType4KindE0ELNS_15FloatRoundStyleE2EaEENS1_15EpilogueDefaultEEEEEvvEEEEvNT_6ParamsE,@"STO_CUDA_ENTRY STV_DEFAULT"
_ZN7cutlass13device_kernelINS_4gemm6kernel13GemmUniversalIN4cute5tupleIJiiiiEEENS1_10collective13CollectiveMmaINS1_34MainloopSm90TmaGmmaWarpSpecializedILi14ENS5_IJNS4_1CILi4EEENSA_ILi2EEENSA_ILi1EEEEEENS1_32KernelTmaWarpSpecializedPingpongEEENS5_IJNSA_ILi64EEESH_NSA_ILi128EEEEEEaNS5_IJlSD_lEEEaSK_NS4_8TiledMMAINS4_8MMA_AtomIJNS4_4SM904GMMA26MMA_64x64x32_S32S8S8_SS_TNEEEENS4_6LayoutINS5_IJSD_SD_SD_EEENS5_IJNSA_ILi0EEEST_ST_EEEEENS5_IJNS4_10UnderscoreESW_SW_EEEEENS4_23SM90_TMA_LOAD_MULTICASTENS4_14ComposedLayoutINS4_7SwizzleILi3ELi4ELi3EEENS4_18smem_ptr_flag_bitsILi8EEENSR_INS5_IJNSA_ILi8EEESI_EEENS5_IJSI_SD_EEEEEEEvNS4_8identityESZ_S19_vS1A_EENS_8epilogue10collective6detail29Sm90TmaWarpSpecializedAdapterINS1D_15DefaultEpilogueIaSK_SK_NS1C_6thread17LinearCombinationIaLi1EiiLNS1H_9ScaleType4KindE0ELNS_15FloatRoundStyleE2EaEENS1_15EpilogueDefaultEEEEEvvEEEEvNT_6ParamsE:
[----:B------:R-:W0:Y:S02]  /*0000*/  LDC R1, c[0x0][0x28] ;  /* 0x00000a00ff017b82 */ /* 0x000e240000000800 */
[----:B0-----:R-:W-:Y:S01]  /*0010*/  VIADD R1, R1, 0xfffffff8 ;  /* 0xfffffff801017836 */ /* 0x001fe20000000000 */
[----:B------:R-:W0:Y:S01]  /*0020*/  S2R R4, SR_TID.X ;  /* 0x0000000000047919 */ /* 0x000e220000002100 */
[----:B------:R-:W-:Y:S01]  /*0030*/  ELECT P0, URZ, PT ;  /* 0x00000000003f782f */ /* 0x000fe20003800000 */
[----:B------:R-:W-:Y:S01]  /*0040*/  BSSY B0, `(.L_x_0) ;  /* 0x000000f000007945 */ /* 0x000fe20003800000 */
[--C-:B0-----:R-:W-:Y:S02]  /*0050*/  SHF.R.U32.HI R2, RZ, 0x5, R4.reuse ;  /* 0x00000005ff027819 */ /* 0x101fe40000011604 */
[----:B------:R-:W-:-:S03]  /*0060*/  SHF.R.U32.HI R7, RZ, 0x7, R4 ;  /* 0x00000007ff077819 */ /* 0x000fc60000011604 */
[----:B------:R-:W0:Y:S04]  /*0070*/  SHFL.IDX PT, R5, R2, RZ, 0x1f ;  /* 0x00001fff02057589 */ /* 0x000e2800000e0000 */
[----:B------:R1:W2:Y:S01]  /*0080*/  SHFL.IDX PT, R10, R7, RZ, 0x1f ;  /* 0x00001fff070a7589 */ /* 0x0002a200000e0000 */
[----:B0-----:R-:W-:-:S13]  /*0090*/  ISETP.NE.OR P0, PT, R5, RZ, !P0 ;  /* 0x000000ff0500720c */ /* 0x001fda0004705670 */
[----:B-12---:R-:W-:Y:S05]  /*00a0*/  @P0 BRA `(.L_x_1) ;  /* 0x0000000000200947 */ /* 0x006fea0003800000 */
[----:B------:R-:W-:Y:S02]  /*00b0*/  ULDC.64 UR4, c[0x0][0x198] ;  /* 0x0000660000047ab9 */ /* 0x000fe40000000a00 */
[----:B------:R-:W-:Y:S02]  /*00c0*/  UIADD3 UR6, UP0, UR4, 0xf0, URZ ;  /* 0x000000f004067890 */ /* 0x000fe4000ff1e03f */
[----:B------:R-:W-:Y:S02]  /*00d0*/  UIADD3 UR4, UP1, UR4, 0x1f0, URZ ;  /* 0x000001f004047890 */ /* 0x000fe4000ff3e03f */
[----:B------:R-:W-:Y:S02]  /*00e0*/  UIADD3.X UR7, URZ, UR5, URZ, UP0, !UPT ;  /* 0x000000053f077290 */ /* 0x000fe400087fe43f */
[----:B------:R-:W-:-:S07]  /*00f0*/  UIADD3.X UR5, URZ, UR5, URZ, UP1, !UPT ;  /* 0x000000053f057290 */ /* 0x000fce0008ffe43f */
[----:B------:R0:W-:Y:S02]  /*0100*/  UTMACCTL.PF [UR6] ;  /* 0x00000000060079b9 */ /* 0x0001e40008040000 */
[----:B------:R0:W-:Y:S02]  /*0110*/  UTMACCTL.PF [UR4] ;  /* 0x00000000040079b9 */ /* 0x0001e40008040000 */
[----:B0-----:R-:W-:Y:S01]  /*0120*/  NOP ;  /* 0x0000000000007918 */ /* 0x001fe20000000000 */
.L_x_1:
[----:B------:R-:W-:Y:S05]  /*0130*/  BSYNC B0 ;  /* 0x0000000000007941 */ /* 0x000fea0003800000 */
.L_x_0:
[----:B------:R-:W0:Y:S01]  /*0140*/  SHFL.IDX PT, R8, R2, RZ, 0x1f ;  /* 0x00001fff02087589 */ /* 0x000e2200000e0000 */
[----:B------:R-:W-:-:S04]  /*0150*/  SHF.R.S32.HI R3, RZ, 0x1f, R4 ;  /* 0x0000001fff037819 */ /* 0x000fc80000011404 */
[----:B------:R-:W-:-:S04]  /*0160*/  LEA.HI R3, R3, R4, RZ, 0x7 ;  /* 0x0000000403037211 */ /* 0x000fc800078f38ff */
[----:B------:R-:W-:-:S05]  /*0170*/  LOP3.LUT R3, R3, 0xffffff80, RZ, 0xc0, !PT ;  /* 0xffffff8003037812 */ /* 0x000fca00078ec0ff */
[----:B------:R-:W-:Y:S01]  /*0180*/  IMAD.IADD R3, R4, 0x1, -R3 ;  /* 0x0000000104037824 */ /* 0x000fe200078e0a03 */
[----:B0-----:R-:W-:-:S13]  /*0190*/  ISETP.NE.AND P0, PT, R8, RZ, PT ;  /* 0x000000ff0800720c */ /* 0x001fda0003f05270 */
[----:B------:R-:W-:Y:S05]  /*01a0*/  @P0 BRA `(.L_x_2) ;  /* 0x0000000000b40947 */ /* 0x000fea0003800000 */
[----:B------:R-:W-:Y:S01]  /*01b0*/  ELECT P0, URZ, PT ;  /* 0x00000000003f782f */ /* 0x000fe20003800000 */
[----:B------:R-:W-:-:S12]  /*01c0*/  BSSY B0, `(.L_x_2) ;  /* 0x000002b000007945 */ /* 0x000fd80003800000 */
[----:B------:R-:W-:Y:S05]  /*01d0*/  @!P0 BRA `(.L_x_3) ;  /* 0x0000000000a48947 */ /* 0x000fea0003800000 */
[----:B------:R-:W0:Y:S01]  /*01e0*/  S2UR UR8, SR_CgaCtaId ;  /* 0x00000000000879c3 */ /* 0x000e220000008800 */
[----:B------:R-:W-:Y:S01]  /*01f0*/  UMOV UR4, 0x400 ;  /* 0x0000040000047882 */ /* 0x000fe20000000000 */
[----:B------:R-:W-:Y:S01]  /*0200*/  UMOV UR5, 0x1 ;  /* 0x0000000100057882 */ /* 0x000fe20000000000 */
[----:B------:R-:W-:Y:S02]  /*0210*/  UMOV UR6, 0x5 ;  /* 0x0000000500067882 */ /* 0x000fe40000000000 */
[----:B------:R-:W-:-:S04]  /*0220*/  UIADD3 UR6, -UR6, 0x100000, URZ ;  /* 0x0010000006067890 */ /* 0x000fc8000fffe13f */
[----:B------:R-:W-:Y:S02]  /*0230*/  USHF.L.U32 UR7, UR6, 0xb, URZ ;  /* 0x0000000b06077899 */ /* 0x000fe4000800063f */
[----:B------:R-:W-:Y:S02]  /*0240*/  USHF.L.U32 UR6, UR6, 0x1, URZ ;  /* 0x0000000106067899 */ /* 0x000fe4000800063f */
[----:B0-----:R-:W-:Y:S02]  /*0250*/  ULEA UR8, UR8, UR4, 0x18 ;  /* 0x0000000408087291 */ /* 0x001fe4000f8ec03f */
[----:B------:R-:W-:-:S04]  /*0260*/  UIADD3 UR4, -UR5, 0x100000, URZ ;  /* 0x0010000005047890 */ /* 0x000fc8000fffe13f */
[----:B------:R-:W-:Y:S02]  /*0270*/  USHF.L.U32 UR5, UR4, 0xb, URZ ;  /* 0x0000000b04057899 */ /* 0x000fe4000800063f */
[----:B------:R-:W-:Y:S01]  /*0280*/  USHF.L.U32 UR4, UR4, 0x1, URZ ;  /* 0x0000000104047899 */ /* 0x000fe2000800063f */
[----:B------:R-:W0:Y:S11]  /*0290*/  FENCE.VIEW.ASYNC.S ;  /* 0x00000000000073c6 */ /* 0x000e360000000000 */
[----:B0-----:R0:W1:Y:S01]  /*02a0*/  SYNCS.EXCH.64 URZ, [UR8], UR4 ;  /* 0x00000004083f75b2 */ /* 0x0010620008000100 */
[----:B------:R0:W2:Y:S01]  /*02b0*/  SYNCS.EXCH.64 URZ, [UR8+0x70], UR6 ;  /* 0x00007006083f75b2 */ /* 0x0000a20008000100 */
[----:B------:R0:W3:Y:S01]  /*02c0*/  SYNCS.EXCH.64 URZ, [UR8+0x8], UR4 ;  /* 0x00000804083f75b2 */ /* 0x0000e20008000100 */
[----:B------:R0:W4:Y:S01]  /*02d0*/  SYNCS.EXCH.64 URZ, [UR8+0x78], UR6 ;  /* 0x00007806083f75b2 */ /* 0x0001220008000100 */
[----:B------:R0:W0:Y:S01]  /*02e0*/  SYNCS.EXCH.64 URZ, [UR8+0x10], UR4 ;  /* 0x00001004083f75b2 */ /* 0x0000220008000100 */
        /* <DEDUP_REMOVED lines=23> */
[----:B-1234-:R-:W-:Y:S01]  /*0460*/  NOP ;  /* 0x0000000000007918 */ /* 0x01efe20000000000 */
.L_x_3:
[----:B0-----:R-:W-:Y:S05]  /*0470*/  BSYNC B0 ;  /* 0x0000000000007941 */ /* 0x001fea0003800000 */
.L_x_2:
[----:B------:R-:W0:Y:S01]  /*0480*/  S2UR UR12, SR_CTAID.X ;  /* 0x00000000000c79c3 */ /* 0x000e220000002500 */
[----:B------:R-:W-:Y:S01]  /*0490*/  SHF.R.S32.HI R0, RZ, 0x1f, R3 ;  /* 0x0000001fff007819 */ /* 0x000fe20000011403 */
[----:B------:R-:W1:Y:S01]  /*04a0*/  SHFL.IDX PT, R15, R2, RZ, 0x1f ;  /* 0x00001fff020f7589 */ /* 0x000e6200000e0000 */
[----:B------:R-:W-:Y:S02]  /*04b0*/  SHF.R.S32.HI R11, RZ, 0x1f, R8 ;  /* 0x0000001fff0b7819 */ /* 0x000fe40000011408 */
[----:B------:R-:W-:Y:S02]  /*04c0*/  ELECT P0, URZ, PT ;  /* 0x00000000003f782f */ /* 0x000fe40003800000 */
[----:B------:R-:W-:Y:S01]  /*04d0*/  LEA.HI R6, R0, R3, RZ, 0x3 ;  /* 0x0000000300067211 */ /* 0x000fe200078f18ff */
[----:B------:R2:W3:Y:S01]  /*04e0*/  SHFL.IDX PT, R13, R2, RZ, 0x1f ;  /* 0x00001fff020d7589 */ /* 0x0004e200000e0000 */
[----:B------:R-:W-:Y:S02]  /*04f0*/  LEA.HI R11, R11, R8, RZ, 0x2 ;  /* 0x000000080b0b7211 */ /* 0x000fe400078f10ff */
[----:B------:R-:W-:-:S02]  /*0500*/  ELECT P1, URZ, PT ;  /* 0x00000000003f782f */ /* 0x000fc40003820000 */
[--C-:B------:R-:W-:Y:S01]  /*0510*/  SHF.R.S32.HI R9, RZ, 0x3, R6.reuse ;  /* 0x00000003ff097819 */ /* 0x100fe20000011406 */
[----:B------:R-:W-:Y:S01]  /*0520*/  ULDC UR4, c[0x0][0x150] ;  /* 0x0000540000047ab9 */ /* 0x000fe20000000800 */
[----:B------:R-:W-:Y:S01]  /*0530*/  SHF.R.S32.HI R12, RZ, 0x1f, R6 ;  /* 0x0000001fff0c7819 */ /* 0x000fe20000011406 */
[----:B------:R-:W4:Y:S01]  /*0540*/  LDC R14, c[0x0][0x140] ;  /* 0x00005000ff0e7b82 */ /* 0x000f220000000800 */
[----:B------:R-:W5:Y:S01]  /*0550*/  S2R R6, SR_CTAID.Y ;  /* 0x0000000000067919 */ /* 0x000f620000002600 */
[----:B------:R-:W-:Y:S01]  /*0560*/  LOP3.LUT R11, R11, 0x3ffffffc, RZ, 0xc0, !PT ;  /* 0x3ffffffc0b0b7812 */ /* 0x000fe200078ec0ff */
[----:B------:R-:W-:Y:S01]  /*0570*/  UMOV UR11, 0x80 ;  /* 0x00000080000b7882 */ /* 0x000fe20000000000 */
[----:B------:R-:W-:Y:S01]  /*0580*/  LEA.HI R12, R12, R9, RZ, 0x2 ;  /* 0x000000090c0c7211 */ /* 0x000fe200078f10ff */
[----:B------:R-:W-:Y:S01]  /*0590*/  NOP ;  /* 0x0000000000007918 */ /* 0x000fe20000000000 */
[----:B--2---:R-:W-:Y:S01]  /*05a0*/  SHF.R.S32.HI R2, RZ, 0x1f, R5 ;  /* 0x0000001fff027819 */ /* 0x004fe20000011405 */
[----:B------:R-:W-:Y:S01]  /*05b0*/  IMAD.IADD R11, R8, 0x1, -R11 ;  /* 0x00000001080b7824 */ /* 0x000fe200078e0a0b */
[----:B------:R-:W-:Y:S01]  /*05c0*/  LOP3.LUT R12, R12, 0xfffffffc, RZ, 0xc0, !PT ;  /* 0xfffffffc0c0c7812 */ /* 0x000fe200078ec0ff */
[----:B------:R-:W2:Y:S01]  /*05d0*/  LDC R25, c[0x0][0x148] ;  /* 0x00005200ff197b82 */ /* 0x000ea20000000800 */
[----:B------:R-:W-:Y:S01]  /*05e0*/  LEA.HI R2, R2, R5, RZ, 0x2 ;  /* 0x0000000502027211 */ /* 0x000fe200078f10ff */
[----:B------:R-:W-:Y:S01]  /*05f0*/  NOP ;  /* 0x0000000000007918 */ /* 0x000fe20000000000 */
[C---:B------:R-:W-:Y:S01]  /*0600*/  VIADD R35, R10.reuse, 0xffffffff ;  /* 0xffffffff0a237836 */ /* 0x040fe20000000000 */
[----:B------:R-:W-:Y:S01]  /*0610*/  ISETP.NE.AND P3, PT, R10, RZ, PT ;  /* 0x000000ff0a00720c */ /* 0x000fe20003f65270 */
[----:B------:R-:W-:Y:S01]  /*0620*/  IMAD.IADD R12, R9, 0x1, -R12 ;  /* 0x00000001090c7824 */ /* 0x000fe200078e0a0c */
[----:B0-----:R-:W-:Y:S01]  /*0630*/  I2FP.F32.U32 R9, UR12 ;  /* 0x0000000c00097c45 */ /* 0x001fe20008201000 */
[----:B------:R-:W-:Y:S01]  /*0640*/  IMAD.MOV.U32 R57, RZ, RZ, 0x1 ;  /* 0x00000001ff397424 */ /* 0x000fe200078e00ff */
[----:B-1----:R-:W-:Y:S01]  /*0650*/  ISETP.NE.OR P0, PT, R15, RZ, !P0 ;  /* 0x000000ff0f00720c */ /* 0x002fe20004705670 */
[----:B------:R-:W-:Y:S01]  /*0660*/  IMAD R11, R11, 0x4, R12 ;  /* 0x000000040b0b7824 */ /* 0x000fe200078e020c */
[----:B---3--:R-:W-:Y:S01]  /*0670*/  ISETP.NE.OR P1, PT, R13, RZ, !P1 ;  /* 0x000000ff0d00720c */ /* 0x008fe20004f25670 */
[----:B------:R-:W-:Y:S01]  /*0680*/  FMUL R9, R9, UR4 ;  /* 0x0000000409097c20 */ /* 0x000fe20008400000 */
[----:B------:R-:W0:Y:S01]  /*0690*/  LDC R13, c[0x0][0x144] ;  /* 0x00005100ff0d7b82 */ /* 0x000e220000000800 */
[----:B------:R-:W-:Y:S01]  /*06a0*/  LOP3.LUT R2, R2, 0xfffffffc, RZ, 0xc0, !PT ;  /* 0xfffffffc02027812 */ /* 0x000fe200078ec0ff */
[----:B------:R-:W-:Y:S01]  /*06b0*/  ULDC UR4, c[0x0][0x154] ;  /* 0x0000550000047ab9 */ /* 0x000fe20000000800 */
[----:B------:R-:W-:Y:S01]  /*06c0*/  SHF.R.S32.HI R8, RZ, 0x1f, R11 ;  /* 0x0000001fff087819 */ /* 0x000fe2000001140b */
[----:B------:R-:W-:Y:S01]  /*06d0*/  IMAD.SHL.U32 R56, R11, 0x4, RZ ;  /* 0x000000040b387824 */ /* 0x000fe200078e00ff */
[----:B------:R-:W1:Y:S01]  /*06e0*/  F2I.U32.TRUNC.NTZ R9, R9 ;  /* 0x0000000900097305 */ /* 0x000e62000020f000 */
[----:B------:R-:W-:Y:S01]  /*06f0*/  IMAD.IADD R5, R5, 0x1, -R2 ;  /* 0x0000000105057824 */ /* 0x000fe200078e0a02 */
[----:B------:R-:W-:-:S02]  /*0700*/  LEA.HI R8, R8, R11, RZ, 0x2 ;  /* 0x0000000b08087211 */ /* 0x000fc400078f10ff */
[----:B------:R-:W-:Y:S01]  /*0710*/  VOTEU.ALL UP2, P0 ;  /* 0x00000000003f7886 */ /* 0x000fe20000040000 */
[----:B------:R-:W-:Y:S01]  /*0720*/  LOP3.LUT R56, R11, 0xc, R56, 0x78, !PT ;  /* 0x0000000c0b387812 */ /* 0x000fe200078e7838 */
[----:B------:R-:W-:Y:S01]  /*0730*/  VOTEU.ALL UP3, P1 ;  /* 0x00000000003f7886 */ /* 0x000fe20000860000 */
[----:B-----5:R-:W-:Y:S01]  /*0740*/  I2FP.F32.U32 R2, R6 ;  /* 0x0000000600027245 */ /* 0x020fe20000201000 */
[----:B------:R-:W-:Y:S01]  /*0750*/  VOTEU.ALL UP4, P1 ;  /* 0x00000000003f7886 */ /* 0x000fe20000880000 */
[----:B------:R-:W3:Y:S01]  /*0760*/  @!UP2 S2UR UR7, SR_CgaCtaId ;  /* 0x000000000007a9c3 */ /* 0x000ee20000008800 */
[----:B------:R-:W-:Y:S01]  /*0770*/  LOP3.LUT R8, R8, 0xfffffffc, RZ, 0xc0, !PT ;  /* 0xfffffffc08087812 */ /* 0x000fe200078ec0ff */
[----:B------:R-:W-:Y:S01]  /*0780*/  @!UP2 UMOV UR6, 0x400 ;  /* 0x000004000006a882 */ /* 0x000fe20000000000 */
[----:B------:R-:W-:Y:S01]  /*0790*/  FMUL R2, R2, UR4 ;  /* 0x0000000402027c20 */ /* 0x000fe20008400000 */
[----:B------:R-:W-:Y:S01]  /*07a0*/  UMOV UR4, 0x20 ;  /* 0x0000002000047882 */ /* 0x000fe20000000000 */
[----:B------:R-:W-:Y:S01]  /*07b0*/  @!UP3 UMOV UR9, 0x400 ;  /* 0x000004000009b882 */ /* 0x000fe20000000000 */
[----:B-1----:R-:W-:Y:S01]  /*07c0*/  IMAD.MOV R12, RZ, RZ, -R9 ;  /* 0x000000ffff0c7224 */ /* 0x002fe200078e0a09 */
[----:B------:R-:W-:-:S04]  /*07d0*/  @!UP2 UIADD3 UR4, -UR4, 0x100000, URZ ;  /* 0x001000000404a890 */ /* 0x000fc8000fffe13f */
[----:B------:R-:W-:Y:S02]  /*07e0*/  @!UP2 USHF.L.U32 UR5, UR4, 0xb, URZ ;  /* 0x0000000b0405a899 */ /* 0x000fe4000800063f */
[----:B------:R-:W-:Y:S01]  /*07f0*/  @!UP2 USHF.L.U32 UR4, UR4, 0x1, URZ ;  /* 0x000000010404a899 */ /* 0x000fe2000800063f */
[----:B------:R-:W1:Y:S01]  /*0800*/  @!UP3 S2UR UR10, SR_CgaCtaId ;  /* 0x00000000000ab9c3 */ /* 0x000e620000008800 */
[----:B------:R-:W-:Y:S01]  /*0810*/  IMAD.IADD R8, R11, 0x1, -R8 ;  /* 0x000000010b087824 */ /* 0x000fe200078e0a08 */
[----:B------:R-:W5:Y:S01]  /*0820*/  F2I.U32.TRUNC.NTZ R2, R2 ;  /* 0x0000000200027305 */ /* 0x000f62000020f000 */
[----:B0-----:R-:W-:Y:S01]  /*0830*/  IMAD R21, R13, R12, UR12 ;  /* 0x0000000c0d157e24 */ /* 0x001fe2000f8e020c */
[----:B------:R-:W-:Y:S01]  /*0840*/  VOTEU.ALL UP5, P1 ;  /* 0x00000000003f7886 */ /* 0x000fe200008a0000 */
[----:B----4-:R-:W-:Y:S01]  /*0850*/  ISETP.EQ.U32.AND P2, PT, R14, 0x1, PT ;  /* 0x000000010e00780c */ /* 0x010fe20003f42070 */
[----:B------:R-:W-:Y:S01]  /*0860*/  VOTEU.ALL UP0, P0 ;  /* 0x00000000003f7886 */ /* 0x000fe20000000000 */
[----:B------:R-:W-:Y:S01]  /*0870*/  VOTEU.ALL UP1, P0 ;  /* 0x00000000003f7886 */ /* 0x000fe20000020000 */
[----:B------:R-:W-:Y:S01]  /*0880*/  ISETP.NE.AND P4, PT, R8, R21, PT ;  /* 0x000000150800720c */ /* 0x000fe20003f85270 */
[----:B------:R0:W4:Y:S01]  /*0890*/  SHFL.IDX PT, R14, R7, RZ, 0x1f ;  /* 0x00001fff070e7589 */ /* 0x00012200000e0000 */
[----:B------:R-:W-:-:S02]  /*08a0*/  LOP3.LUT P0, RZ, R3, 0x7, RZ, 0xc0, !PT ;  /* 0x0000000703ff7812 */ /* 0x000fc4000780c0ff */
[----:B------:R-:W-:Y:S02]  /*08b0*/  ISETP.GE.U32.AND P6, PT, R35, 0x2, PT ;  /* 0x000000022300780c */ /* 0x000fe40003fc6070 */
[----:B------:R-:W-:Y:S01]  /*08c0*/  ISETP.LT.U32.AND P0, PT, R56, 0x8, !P0 ;  /* 0x000000083800780c */ /* 0x000fe20004701070 */
[----:B---3--:R-:W-:Y:S01]  /*08d0*/  @!UP2 ULEA UR8, UR7, UR6, 0x18 ;  /* 0x000000060708a291 */ /* 0x008fe2000f8ec03f */
[----:B-----5:R-:W-:Y:S01]  /*08e0*/  IMAD.MOV R20, RZ, RZ, -R2 ;  /* 0x000000ffff147224 */ /* 0x020fe200078e0a02 */
[----:B------:R-:W-:-:S04]  /*08f0*/  @!UP3 UIADD3 UR6, -UR11, 0x100000, URZ ;  /* 0x001000000b06b890 */ /* 0x000fc8000fffe13f */
[----:B------:R-:W-:Y:S02]  /*0900*/  @!UP3 USHF.L.U32 UR7, UR6, 0xb, URZ ;  /* 0x0000000b0607b899 */ /* 0x000fe4000800063f */
[----:B------:R-:W-:Y:S01]  /*0910*/  @!UP3 USHF.L.U32 UR6, UR6, 0x1, URZ ;  /* 0x000000010606b899 */ /* 0x000fe2000800063f */
[----:B------:R-:W-:Y:S01]  /*0920*/  VOTEU.ALL UP2, P1 ;  /* 0x00000000003f7886 */ /* 0x000fe20000840000 */
[----:B------:R-:W-:Y:S01]  /*0930*/  @P4 SHF.R.S32.HI R9, RZ, 0x1f, R56 ;  /* 0x0000001fff094819 */ /* 0x000fe20000011438 */
[----:B--2---:R-:W-:Y:S01]  /*0940*/  IMAD R2, R25, R20, R6 ;  /* 0x0000001419027224 */ /* 0x004fe200078e0206 */
[----:B-1----:R-:W-:Y:S02]  /*0950*/  @!UP3 ULEA UR9, UR10, UR9, 0x18 ;  /* 0x000000090a09b291 */ /* 0x002fe4000f8ec03f */
[----:B------:R-:W-:Y:S01]  /*0960*/  @P4 LEA.HI R9, R9, R56, RZ, 0x2 ;  /* 0x0000003809094211 */ /* 0x000fe200078f10ff */
[----:B------:R-:W-:Y:S01]  /*0970*/  VOTEU.ALL UP3, P1 ;  /* 0x00000000003f7886 */ /* 0x000fe20000860000 */
[----:B------:R-:W-:Y:S01]  /*0980*/  ISETP.NE.AND P1, PT, R5, 0x3, PT ;  /* 0x000000030500780c */ /* 0x000fe20003f25270 */
[----:B------:R-:W1:Y:S02]  /*0990*/  FENCE.VIEW.ASYNC.S ;  /* 0x00000000000073c6 */ /* 0x000e640000000000 */
[----:B-1----:R0:W1:Y:S01]  /*09a0*/  @!UP0 SYNCS.EXCH.64 URZ, [UR8+0x110], UR4 ;  /* 0x00011004083f85b2 */ /* 0x0020620008000100 */
[----:B------:R-:W-:-:S02]  /*09b0*/  @P4 SHF.R.S32.HI R9, RZ, 0x2, R9 ;  /* 0x00000002ff094819 */ /* 0x000fc40000011409 */
[----:B------:R-:W-:Y:S02]  /*09c0*/  ISETP.EQ.OR P1, PT, R5, RZ, !P1 ;  /* 0x000000ff0500720c */ /* 0x000fe40004f22670 */
[----:B------:R-:W-:Y:S02]  /*09d0*/  @P4 ISETP.NE.AND P5, PT, R9, R2, PT ;  /* 0x000000020900420c */ /* 0x000fe40003fa5270 */
[----:B------:R-:W-:Y:S02]  /*09e0*/  ISETP.EQ.AND P1, PT, R10, RZ, P1 ;  /* 0x000000ff0a00720c */ /* 0x000fe40000f22270 */
[----:B------:R-:W-:Y:S02]  /*09f0*/  SEL R2, RZ, 0x1, !P0 ;  /* 0x00000001ff027807 */ /* 0x000fe40004000000 */
[----:B------:R-:W-:Y:S02]  /*0a00*/  @P4 SEL R57, RZ, 0x1, P5 ;  /* 0x00000001ff394807 */ /* 0x000fe40002800000 */
[----:B------:R-:W-:-:S02]  /*0a10*/  SEL R16, RZ, 0x1, !P1 ;  /* 0x00000001ff107807 */ /* 0x000fc40004800000 */
[----:B------:R-:W-:Y:S01]  /*0a20*/  LOP3.LUT R57, R57, R2, RZ, 0xc0, !PT ;  /* 0x0000000239397212 */ /* 0x000fe200078ec0ff */
[----:B------:R0:W2:Y:S01]  /*0a30*/  @!UP1 SYNCS.EXCH.64 URZ, [UR8+0x118], UR4 ;  /* 0x00011804083f95b2 */ /* 0x0000a20008000100 */
[----:B------:R-:W-:Y:S01]  /*0a40*/  NOP ;  /* 0x0000000000007918 */ /* 0x000fe20000000000 */
[----:B------:R-:W-:Y:S01]  /*0a50*/  SEL R16, R16, 0x2, P6 ;  /* 0x0000000210107807 */ /* 0x000fe20003000000 */
[----:B------:R0:W3:Y:S01]  /*0a60*/  @!UP2 SYNCS.EXCH.64 URZ, [UR9+0xf0], UR6 ;  /* 0x0000f006093fa5b2 */ /* 0x0000e20008000100 */
[----:B------:R0:W0:Y:S01]  /*0a70*/  @!UP3 SYNCS.EXCH.64 URZ, [UR9+0xf8], UR6 ;  /* 0x0000f806093fb5b2 */ /* 0x0000220008000100 */
[----:B------:R0:W0:Y:S01]  /*0a80*/  @!UP4 SYNCS.EXCH.64 URZ, [UR9+0x100], UR6 ;  /* 0x00010006093fc5b2 */ /* 0x0000220008000100 */
[----:B------:R0:W0:Y:S01]  /*0a90*/  @!UP5 SYNCS.EXCH.64 URZ, [UR9+0x108], UR6 ;  /* 0x00010806093fd5b2 */ /* 0x0000220008000100 */
[----:B------:R-:W-:Y:S01]  /*0aa0*/  NOP ;  /* 0x0000000000007918 */ /* 0x000fe20000000000 */
[----:B-1--4-:R-:W-:Y:S05]  /*0ab0*/  @!P2 BRA `(.L_x_4) ;  /* 0x000000000008a947 */ /* 0x012fea0003800000 */
[----:B0-23--:R-:W-:Y:S01]  /*0ac0*/  UCGABAR_ARV ;  /* 0x00000000000079c7 */ /* 0x00dfe20008000000 */
[----:B------:R-:W-:Y:S05]  /*0ad0*/  BRA `(.L_x_5) ;  /* 0x0000000000047947 */ /* 0x000fea0003800000 */
.L_x_4:
[----:B0-23--:R-:W-:Y:S01]  /*0ae0*/  NOP ;  /* 0x0000000000007918 */ /* 0x00dfe20000000000 */
.L_x_5:
[----:B------:R-:W-:Y:S01]  /*0af0*/  ULDC.64 UR4, c[0x0][0x598] ;  /* 0x0001660000047ab9 */ /* 0x000fe20000000a00 */
[----:B------:R-:W-:Y:S01]  /*0b00*/  ULDC.64 UR36, c[0x0][0x208] ;  /* 0x0000820000247ab9 */ /* 0x000fe20000000a00 */
[----:B------:R-:W-:-:S04]  /*0b10*/  ISETP.NE.U32.AND P0, PT, RZ, UR4, PT ;  /* 0x00000004ff007c0c */ /* 0x000fc8000bf05070 */
[----:B------:R-:W-:-:S13]  /*0b20*/  ISETP.NE.AND.EX P0, PT, RZ, UR5, PT, P0 ;  /* 0x00000005ff007c0c */ /* 0x000fda000bf05300 */
[----:B------:R-:W-:Y:S05]  /*0b30*/  @!P0 BRA `(.L_x_6) ;  /* 0x00000000001c8947 */ /* 0x000fea0003800000 */
[----:B------:R-:W0:Y:S02]  /*0b40*/  LDC.64 R8, c[0x0][0x598] ;  /* 0x00016600ff087b82 */ /* 0x000e240000000a00 */
[----:B0-----:R-:W2:Y:S02]  /*0b50*/  LDG.E.64 R8, desc[UR36][R8.64] ;  /* 0x0000002408087981 */ /* 0x001ea4000c1e1b00 */
[----:B--2---:R-:W-:-:S04]  /*0b60*/  ISETP.NE.U32.AND P0, PT, R8, RZ, PT ;  /* 0x000000ff0800720c */ /* 0x004fc80003f05070 */
[----:B------:R-:W-:-:S13]  /*0b70*/  ISETP.NE.AND.EX P0, PT, R9, RZ, PT, P0 ;  /* 0x000000ff0900720c */ /* 0x000fda0003f05300 */
[----:B------:R-:W-:Y:S05]  /*0b80*/  @!P0 BRA `(.L_x_6) ;  /* 0x0000000000088947 */ /* 0x000fea0003800000 */
[----:B------:R0:W5:Y:S01]  /*0b90*/  LD.E R58, desc[UR36][R8.64] ;  /* 0x00000024083a7980 */ /* 0x000162000c101900 */
[----:B------:R-:W-:Y:S05]  /*0ba0*/  BRA `(.L_x_7) ;  /* 0x0000000000247947 */ /* 0x000fea0003800000 */
.L_x_6:
[----:B------:R-:W-:Y:S02]  /*0bb0*/  ULDC.64 UR4, c[0x0][0x588] ;  /* 0x0001620000047ab9 */ /* 0x000fe40000000a00 */
[----:B------:R-:W-:-:S04]  /*0bc0*/  ISETP.NE.U32.AND P0, PT, RZ, UR4, PT ;  /* 0x00000004ff007c0c */ /* 0x000fc8000bf05070 */
[----:B------:R-:W-:-:S13]  /*0bd0*/  ISETP.NE.AND.EX P0, PT, RZ, UR5, PT, P0 ;  /* 0x00000005ff007c0c */ /* 0x000fda000bf05300 */
[----:B------:R-:W-:Y:S05]  /*0be0*/  @!P0 BRA `(.L_x_8) ;  /* 0x00000000000c8947 */ /* 0x000fea0003800000 */
[----:B------:R-:W0:Y:S02]  /*0bf0*/  LDC.64 R58, c[0x0][0x588] ;  /* 0x00016200ff3a7b82 */ /* 0x000e240000000a00 */
[----:B0-----:R1:W5:Y:S01]  /*0c00*/  LDG.E R58, desc[UR36][R58.64] ;  /* 0x000000243a3a7981 */ /* 0x001362000c1e1900 */
[----:B------:R-:W-:Y:S05]  /*0c10*/  BRA `(.L_x_7) ;  /* 0x0000000000087947 */ /* 0x000fea0003800000 */
.L_x_8:
[----:B------:R-:W-:Y:S02]  /*0c20*/  ULDC UR4, c[0x0][0x580] ;  /* 0x0001600000047ab9 */ /* 0x000fe40000000800 */
[----:B------:R-:W-:-:S07]  /*0c30*/  IMAD.U32 R58, RZ, RZ, UR4 ;  /* 0x00000004ff3a7e24 */ /* 0x000fce000f8e00ff */
.L_x_7:
[----:B------:R-:W-:Y:S02]  /*0c40*/  ULDC.64 UR4, c[0x0][0x5a0] ;  /* 0x0001680000047ab9 */ /* 0x000fe40000000a00 */
[----:B------:R-:W-:-:S04]  /*0c50*/  ISETP.NE.U32.AND P0, PT, RZ, UR4, PT ;  /* 0x00000004ff007c0c */ /* 0x000fc8000bf05070 */
[----:B------:R-:W-:-:S13]  /*0c60*/  ISETP.NE.AND.EX P0, PT, RZ, UR5, PT, P0 ;  /* 0x00000005ff007c0c */ /* 0x000fda000bf05300 */
[----:B------:R-:W-:Y:S05]  /*0c70*/  @!P0 BRA `(.L_x_9) ;  /* 0x00000000001c8947 */ /* 0x000fea0003800000 */
[----:B0-----:R-:W0:Y:S02]  /*0c80*/  LDC.64 R8, c[0x0][0x5a0] ;  /* 0x00016800ff087b82 */ /* 0x001e240000000a00 */
[----:B0-----:R-:W2:Y:S02]  /*0c90*/  LDG.E.64 R8, desc[UR36][R8.64] ;  /* 0x0000002408087981 */ /* 0x001ea4000c1e1b00 */
[----:B--2---:R-:W-:-:S04]  /*0ca0*/  ISETP.NE.U32.AND P0, PT, R8, RZ, PT ;  /* 0x000000ff0800720c */ /* 0x004fc80003f05070 */
[----:B------:R-:W-:-:S13]  /*0cb0*/  ISETP.NE.AND.EX P0, PT, R9, RZ, PT, P0 ;  /* 0x000000ff0900720c */ /* 0x000fda0003f05300 */
[----:B------:R-:W-:Y:S05]  /*0cc0*/  @!P0 BRA `(.L_x_9) ;  /* 0x0000000000088947 */ /* 0x000fea0003800000 */
[----:B-1----:R0:W5:Y:S01]  /*0cd0*/  LD.E R59, desc[UR36][R8.64] ;  /* 0x00000024083b7980 */ /* 0x002162000c101900 */
[----:B------:R-:W-:Y:S05]  /*0ce0*/  BRA `(.L_x_10) ;  /* 0x0000000000247947 */ /* 0x000fea0003800000 */
.L_x_9:
[----:B------:R-:W-:Y:S02]  /*0cf0*/  ULDC.64 UR4, c[0x0][0x590] ;  /* 0x0001640000047ab9 */ /* 0x000fe40000000a00 */
[----:B------:R-:W-:-:S04]  /*0d00*/  ISETP.NE.U32.AND P0, PT, RZ, UR4, PT ;  /* 0x00000004ff007c0c */ /* 0x000fc8000bf05070 */
[----:B------:R-:W-:-:S13]  /*0d10*/  ISETP.NE.AND.EX P0, PT, RZ, UR5, PT, P0 ;  /* 0x00000005ff007c0c */ /* 0x000fda000bf05300 */
[----:B------:R-:W-:Y:S05]  /*0d20*/  @!P0 BRA `(.L_x_11) ;  /* 0x00000000000c8947 */ /* 0x000fea0003800000 */
[----:B0-----:R-:W1:Y:S02]  /*0d30*/  LDC.64 R8, c[0x0][0x590] ;  /* 0x00016400ff087b82 */ /* 0x001e640000000a00 */
[----:B-1----:R1:W5:Y:S01]  /*0d40*/  LDG.E R59, desc[UR36][R8.64] ;  /* 0x00000024083b7981 */ /* 0x002362000c1e1900 */
[----:B------:R-:W-:Y:S05]  /*0d50*/  BRA `(.L_x_10) ;  /* 0x0000000000087947 */ /* 0x000fea0003800000 */
.L_x_11:
[----:B------:R-:W-:Y:S02]  /*0d60*/  ULDC UR4, c[0x0][0x584] ;  /* 0x0001610000047ab9 */ /* 0x000fe40000000800 */
[----:B-1----:R-:W-:-:S07]  /*0d70*/  IMAD.U32 R59, RZ, RZ, UR4 ;  /* 0x00000004ff3b7e24 */ /* 0x002fce000f8e00ff */
.L_x_10:
[----:B------:R-:W2:Y:S01]  /*0d80*/  LDC R2, c[0x0][0x65c] ;  /* 0x00019700ff027b82 */ /* 0x000ea20000000800 */
[----:B------:R-:W-:Y:S01]  /*0d90*/  ULDC UR6, c[0x0][0x28c] ;  /* 0x0000a30000067ab9 */ /* 0x000fe20000000800 */
[----:B------:R-:W-:Y:S01]  /*0da0*/  ISETP.NE.AND P0, PT, R10, 0x2, PT ;  /* 0x000000020a00780c */ /* 0x000fe20003f05270 */
[----:B------:R-:W-:Y:S01]  /*0db0*/  UIADD3 UR6, UR6, 0x7f, URZ ;  /* 0x0000007f06067890 */ /* 0x000fe2000fffe03f */
[----:B01----:R-:W-:Y:S01]  /*0dc0*/  IMAD.U32 R8, RZ, RZ, UR12 ;  /* 0x0000000cff087e24 */ /* 0x003fe2000f8e00ff */
[----:B------:R-:W-:Y:S01]  /*0dd0*/  UMOV UR38, URZ ;  /* 0x0000003f00267c82 */ /* 0x000fe20008000000 */
[----:B------:R-:W-:Y:S01]  /*0de0*/  IMAD.MOV.U32 R9, RZ, RZ, RZ ;  /* 0x000000ffff097224 */ /* 0x000fe200078e00ff */
[----:B------:R-:W-:Y:S01]  /*0df0*/  USHF.R.S32.HI UR7, URZ, 0x1f, UR6 ;  /* 0x0000001f3f077899 */ /* 0x000fe20008011406 */
[----:B------:R-:W-:Y:S01]  /*0e00*/  UMOV UR39, URZ ;  /* 0x0000003f00277c82 */ /* 0x000fe20008000000 */
[----:B------:R-:W-:Y:S02]  /*0e10*/  ULDC.64 UR8, c[0x0][0x650] ;  /* 0x0001940000087ab9 */ /* 0x000fe40000000a00 */
[----:B------:R-:W-:-:S04]  /*0e20*/  ULEA.HI UR7, UR7, UR6, URZ, 0x7 ;  /* 0x0000000607077291 */ /* 0x000fc8000f8f383f */
[----:B------:R-:W-:Y:S01]  /*0e30*/  USHF.R.S32.HI UR40, URZ, 0x7, UR7 ;  /* 0x000000073f287899 */ /* 0x000fe20008011407 */
[----:B--2---:R-:W-:-:S13]  /*0e40*/  ISETP.NE.AND P1, PT, R2, 0x1, PT ;  /* 0x000000010200780c */ /* 0x004fda0003f25270 */
[----:B------:R-:W0:Y:S01]  /*0e50*/  @P1 LDC R19, c[0x0][0x10] ;  /* 0x00000400ff131b82 */ /* 0x000e220000000800 */
[----:B------:R-:W-:Y:S02]  /*0e60*/  @P1 IMAD.MOV.U32 R7, RZ, RZ, RZ ;  /* 0x000000ffff071224 */ /* 0x000fe400078e00ff */
[----:B------:R-:W-:-:S05]  /*0e70*/  @P1 IMAD.MOV.U32 R17, RZ, RZ, RZ ;  /* 0x000000ffff111224 */ /* 0x000fca00078e00ff */
[----:B------:R-:W1:Y:S01]  /*0e80*/  @!P1 LDC R11, c[0x0][0xc] ;  /* 0x00000300ff0b9b82 */ /* 0x000e620000000800 */
[----:B------:R-:W-:Y:S01]  /*0e90*/  ULDC UR4, c[0x0][0xc] ;  /* 0x0000030000047ab9 */ /* 0x000fe20000000800 */
[----:B------:R-:W-:Y:S02]  /*0ea0*/  ULDC UR5, c[0x0][0x10] ;  /* 0x0000040000057ab9 */ /* 0x000fe40000000800 */
[----:B------:R-:W-:-:S04]  /*0eb0*/  UIMAD.WIDE.U32 UR4, UR4, UR5, URZ ;  /* 0x00000005040472a5 */ /* 0x000fc8000f8e003f */
[----:B------:R-:W2:Y:S01]  /*0ec0*/  LDC R2, c[0x0][0x14] ;  /* 0x00000500ff027b82 */ /* 0x000ea20000000800 */
[----:B0-----:R-:W-:-:S04]  /*0ed0*/  @P1 IMAD.WIDE.U32 R18, R19, UR12, R6 ;  /* 0x0000000c13121c25 */ /* 0x001fc8000f8e0006 */
[----:B------:R-:W-:Y:S02]  /*0ee0*/  @P1 IMAD.IADD R17, R19, 0x1, R17 ;  /* 0x0000000113111824 */ /* 0x000fe400078e0211 */
[----:B-1----:R-:W-:-:S04]  /*0ef0*/  @!P1 IMAD.WIDE.U32 R8, R6, R11, R8 ;  /* 0x0000000b06089225 */ /* 0x002fc800078e0008 */
[----:B------:R-:W-:Y:S02]  /*0f00*/  @!P1 IMAD.MOV.U32 R18, RZ, RZ, R8 ;  /* 0x000000ffff129224 */ /* 0x000fe400078e0008 */
[----:B------:R-:W-:Y:S02]  /*0f10*/  @!P1 IMAD.MOV.U32 R17, RZ, RZ, R9 ;  /* 0x000000ffff119224 */ /* 0x000fe400078e0009 */
[----:B--2---:R-:W-:-:S04]  /*0f20*/  IMAD.WIDE.U32 R12, R2, UR4, RZ ;  /* 0x00000004020c7c25 */ /* 0x004fc8000f8e00ff */
[----:B------:R-:W-:Y:S01]  /*0f30*/  IMAD R23, R2, UR5, RZ ;  /* 0x0000000502177c24 */ /* 0x000fe2000f8e02ff */
[----:B------:R0:W-:Y:S03]  /*0f40*/  STL.64 [R1], R12 ;  /* 0x0000000c01007387 */ /* 0x0001e60000100a00 */
[----:B------:R-:W-:Y:S01]  /*0f50*/  IMAD.IADD R23, R13, 0x1, R23 ;  /* 0x000000010d177824 */ /* 0x000fe200078e0217 */
[----:B------:R-:W-:Y:S06]  /*0f60*/  @P0 BRA `(.L_x_12) ;  /* 0x0000000000240947 */ /* 0x000fec0003800000 */
[----:B------:R-:W-:Y:S01]  /*0f70*/  USHF.R.U32.HI UR4, URZ, 0x1, UR40 ;  /* 0x000000013f047899 */ /* 0x000fe20008011628 */
[----:B------:R-:W-:Y:S01]  /*0f80*/  IADD3 R18, P0, R18, R12, RZ ;  /* 0x0000000c12127210 */ /* 0x000fe20007f1e0ff */
[----:B------:R-:W-:Y:S02]  /*0f90*/  UISETP.GE.U32.AND UP0, UPT, UR40, 0xe, UPT ;  /* 0x0000000e2800788c */ /* 0x000fe4000bf06070 */
[----:B------:R-:W-:Y:S02]  /*0fa0*/  UIMAD.WIDE.U32 UR4, UR4, -0x6db6db6d, URZ ;  /* 0x92492493040478a5 */ /* 0x000fe4000f8e003f */
[----:B------:R-:W-:Y:S01]  /*0fb0*/  IMAD.X R17, R23, 0x1, R17, P0 ;  /* 0x0000000117117824 */ /* 0x000fe200000e0611 */
[----:B------:R-:W-:Y:S01]  /*0fc0*/  UMOV UR39, URZ ;  /* 0x0000003f00277c82 */ /* 0x000fe20008000000 */
[----:B------:R-:W-:-:S04]  /*0fd0*/  USHF.R.U32.HI UR4, URZ, 0x2, UR5 ;  /* 0x000000023f047899 */ /* 0x000fc80008011605 */
[----:B------:R-:W-:Y:S02]  /*0fe0*/  UIMAD UR38, UR4, -0xe, UR40 ;  /* 0xfffffff2042678a4 */ /* 0x000fe4000f8e0228 */
[----:B------:R-:W-:-:S12]  /*0ff0*/  @UP0 ULOP3.LUT UR39, UR4, 0x1, URZ, 0xc0, !UPT ;  /* 0x0000000104270892 */ /* 0x000fd8000f8ec03f */
.L_x_12:
[----:B------:R-:W-:Y:S01]  /*1000*/  ISETP.GE.U32.AND P0, PT, R18, UR8, PT ;  /* 0x0000000812007c0c */ /* 0x000fe2000bf06070 */
[----:B------:R-:W-:Y:S01]  /*1010*/  IMAD.MOV.U32 R19, RZ, RZ, -0x1 ;  /* 0xffffffffff137424 */ /* 0x000fe200078e00ff */
[----:B------:R-:W-:Y:S01]  /*1020*/  PRMT R8, RZ, 0x7610, R8 ;  /* 0x00007610ff087816 */ /* 0x000fe20000000008 */
[----:B------:R-:W-:Y:S01]  /*1030*/  IMAD.MOV.U32 R22, RZ, RZ, -0x1 ;  /* 0xffffffffff167424 */ /* 0x000fe200078e00ff */
[----:B------:R-:W-:Y:S01]  /*1040*/  ISETP.GE.U32.AND.EX P0, PT, R17, UR9, PT, P0 ;  /* 0x0000000911007c0c */ /* 0x000fe2000bf06100 */
[----:B------:R-:W-:-:S12]  /*1050*/  IMAD.MOV.U32 R2, RZ, RZ, -0x1 ;  /* 0xffffffffff027424 */ /* 0x000fd800078e00ff */
[----:B------:R-:W-:Y:S05]  /*1060*/  @P0 BRA `(.L_x_13) ;  /* 0x00000004002c0947 */ /* 0x000fea0003800000 */
[----:B------:R-:W1:Y:S01]  /*1070*/  LDC.64 R26, c[0x0][0x628] ;  /* 0x00018a00ff1a7b82 */ /* 0x000e620000000a00 */
[----:B------:R-:W-:Y:S02]  /*1080*/  IMAD.MOV.U32 R8, RZ, RZ, R18 ;  /* 0x000000ffff087224 */ /* 0x000fe400078e0012 */
[----:B------:R-:W-:-:S05]  /*1090*/  IMAD.MOV.U32 R9, RZ, RZ, R17 ;  /* 0x000000ffff097224 */ /* 0x000fca00078e0011 */
[----:B------:R-:W2:Y:S08]  /*10a0*/  LDC R2, c[0x0][0x630] ;  /* 0x00018c00ff027b82 */ /* 0x000eb00000000800 */
[----:B------:R-:W3:Y:S01]  /*10b0*/  LDC.64 R28, c[0x0][0x620] ;  /* 0x00018800ff1c7b82 */ /* 0x000ee20000000a00 */
[----:B-1----:R-:W-:-:S04]  /*10c0*/  ISETP.NE.U32.AND P0, PT, R26, RZ, PT ;  /* 0x000000ff1a00720c */ /* 0x002fc80003f05070 */
[----:B------:R-:W-:-:S13]  /*10d0*/  ISETP.NE.AND.EX P0, PT, R27, RZ, PT, P0 ;  /* 0x000000ff1b00720c */ /* 0x000fda0003f05300 */
[----:B--23--:R-:W-:Y:S05]  /*10e0*/  @!P0 BRA `(.L_x_14) ;  /* 0x0000000000288947 */ /* 0x00cfea0003800000 */
[----:B0-----:R-:W0:Y:S02]  /*10f0*/  LDC R13, c[0x0][0x634] ;  /* 0x00018d00ff0d7b82 */ /* 0x001e240000000800 */
[----:B0-----:R-:W-:-:S05]  /*1100*/  IADD3 R13, P0, R18, R13, RZ ;  /* 0x0000000d120d7210 */ /* 0x001fca0007f1e0ff */
[----:B------:R-:W-:-:S04]  /*1110*/  IMAD.X R15, RZ, RZ, R17, P0 ;  /* 0x000000ffff0f7224 */ /* 0x000fc800000e0611 */
[----:B------:R-:W-:-:S04]  /*1120*/  IMAD.WIDE.U32 R8, R15, R26, RZ ;  /* 0x0000001a0f087225 */ /* 0x000fc800078e00ff */
[----:B------:R-:W-:-:S04]  /*1130*/  IMAD.WIDE.U32 R10, P0, R13, R27, R8 ;  /* 0x0000001b0d0a7225 */ /* 0x000fc80007800008 */
[----:B------:R-:W-:-:S04]  /*1140*/  IMAD.WIDE.U32 R8, R13, R26, RZ ;  /* 0x0000001a0d087225 */ /* 0x000fc800078e00ff */
[----:B------:R-:W-:Y:S01]  /*1150*/  IMAD.X R13, RZ, RZ, RZ, P0 ;  /* 0x000000ffff0d7224 */ /* 0x000fe200000e06ff */
[----:B------:R-:W-:Y:S01]  /*1160*/  IADD3 RZ, P0, R9, R10, RZ ;  /* 0x0000000a09ff7210 */ /* 0x000fe20007f1e0ff */
[----:B------:R-:W-:-:S04]  /*1170*/  IMAD.MOV.U32 R12, RZ, RZ, R11 ;  /* 0x000000ffff0c7224 */ /* 0x000fc800078e000b */
[----:B------:R-:W-:-:S08]  /*1180*/  IMAD.WIDE.U32.X R8, R15, R27, R12, P0 ;  /* 0x0000001b0f087225 */ /* 0x000fd000000e040c */
.L_x_14:
[----:B------:R-:W1:Y:S01]  /*1190*/  LDC.64 R32, c[0x0][0x640] ;  /* 0x00019000ff207b82 */ /* 0x000e620000000a00 */
[-C--:B------:R-:W-:Y:S01]  /*11a0*/  SHF.R.U64 R30, R8, R2.reuse, R9 ;  /* 0x00000002081e7219 */ /* 0x080fe20000001209 */
[----:B------:R-:W-:Y:S01]  /*11b0*/  IMAD.MOV.U32 R19, RZ, RZ, R17 ;  /* 0x000000ffff137224 */ /* 0x000fe200078e0011 */
[----:B------:R-:W-:Y:S01]  /*11c0*/  SHF.R.U32.HI R2, RZ, R2, R9 ;  /* 0x00000002ff027219 */ /* 0x000fe20000011609 */
[----:B------:R-:W-:Y:S01]  /*11d0*/  IMAD.MOV.U32 R26, RZ, RZ, 0x1 ;  /* 0x00000001ff1a7424 */ /* 0x000fe200078e00ff */
[----:B------:R-:W-:-:S03]  /*11e0*/  IADD3 R11, P0, RZ, -R30, RZ ;  /* 0x8000001eff0b7210 */ /* 0x000fc60007f1e0ff */
[----:B------:R-:W2:Y:S02]  /*11f0*/  LDC R10, c[0x0][0x618] ;  /* 0x00018600ff0a7b82 */ /* 0x000ea40000000800 */
[----:B------:R-:W-:-:S04]  /*1200*/  IMAD.X R9, RZ, RZ, ~R2, P0 ;  /* 0x000000ffff097224 */ /* 0x000fc800000e0e02 */
[-C--:B------:R-:W-:Y:S02]  /*1210*/  IMAD R2, R9, R28.reuse, RZ ;  /* 0x0000001c09027224 */ /* 0x080fe400078e02ff */
[----:B0-----:R-:W0:Y:S01]  /*1220*/  LDC R13, c[0x0][0x608] ;  /* 0x00018200ff0d7b82 */ /* 0x001e220000000800 */
[----:B------:R-:W-:-:S04]  /*1230*/  IMAD.WIDE.U32 R8, R11, R28, R18 ;  /* 0x0000001c0b087225 */ /* 0x000fc800078e0012 */
[----:B------:R-:W-:Y:S02]  /*1240*/  IMAD R11, R11, R29, R2 ;  /* 0x0000001d0b0b7224 */ /* 0x000fe400078e0202 */
[----:B------:R-:W-:Y:S01]  /*1250*/  IMAD.MOV.U32 R2, RZ, RZ, -0x1 ;  /* 0xffffffffff027424 */ /* 0x000fe200078e00ff */
[----:B------:R-:W3:Y:S01]  /*1260*/  LDC R31, c[0x0][0x658] ;  /* 0x00019600ff1f7b82 */ /* 0x000ee20000000800 */
[----:B------:R-:W-:Y:S01]  /*1270*/  IMAD.IADD R9, R9, 0x1, R11 ;  /* 0x0000000109097824 */ /* 0x000fe200078e020b */
[----:B-1----:R-:W-:-:S04]  /*1280*/  ISETP.NE.U32.AND P0, PT, R32, RZ, PT ;  /* 0x000000ff2000720c */ /* 0x002fc80003f05070 */
[----:B------:R-:W-:Y:S02]  /*1290*/  ISETP.NE.AND.EX P0, PT, R33, RZ, PT, P0 ;  /* 0x000000ff2100720c */ /* 0x000fe40003f05300 */
[----:B------:R-:W1:Y:S01]  /*12a0*/  LDC R29, c[0x0][0x600] ;  /* 0x00018000ff1d7b82 */ /* 0x000e620000000800 */
[-CC-:B--2---:R-:W-:Y:S02]  /*12b0*/  SHF.R.U64 R27, R8, R10.reuse, R9.reuse ;  /* 0x0000000a081b7219 */ /* 0x184fe40000001209 */
[----:B------:R-:W-:-:S05]  /*12c0*/  SHF.R.U32.HI R8, RZ, R10, R9 ;  /* 0x0000000aff087219 */ /* 0x000fca0000011609 */
[----:B------:R-:W2:Y:S01]  /*12d0*/  LDC R22, c[0x0][0x648] ;  /* 0x00019200ff167b82 */ /* 0x000ea20000000800 */
[-CC-:B0-----:R-:W-:Y:S02]  /*12e0*/  SHF.R.U64 R34, R27, R13.reuse, R8.reuse ;  /* 0x0000000d1b227219 */ /* 0x181fe40000001208 */
[----:B------:R-:W-:-:S05]  /*12f0*/  SHF.R.U32.HI R8, RZ, R13, R8 ;  /* 0x0000000dff087219 */ /* 0x000fca0000011608 */
[----:B------:R-:W0:Y:S01]  /*1300*/  LDC R24, c[0x0][0x638] ;  /* 0x00018e00ff187b82 */ /* 0x000e220000000800 */
[-CC-:B---3--:R-:W-:Y:S02]  /*1310*/  SHF.R.U64 R36, R34, R31.reuse, R8.reuse ;  /* 0x0000001f22247219 */ /* 0x188fe40000001208 */
[-C--:B------:R-:W-:Y:S02]  /*1320*/  SHF.L.U32 R2, R2, R31.reuse, RZ ;  /* 0x0000001f02027219 */ /* 0x080fe400000006ff */
[----:B------:R-:W-:Y:S01]  /*1330*/  SHF.R.U32.HI R9, RZ, R31, R8 ;  /* 0x0000001fff097219 */ /* 0x000fe20000011608 */
[----:B------:R-:W-:Y:S01]  /*1340*/  IMAD.MOV.U32 R8, RZ, RZ, R36 ;  /* 0x000000ffff087224 */ /* 0x000fe200078e0024 */
[----:B------:R-:W-:Y:S01]  /*1350*/  LOP3.LUT R15, RZ, R2, RZ, 0x33, !PT ;  /* 0x00000002ff0f7212 */ /* 0x000fe200078e33ff */
[----:B------:R-:W3:Y:S01]  /*1360*/  LDC R28, c[0x0][0x610] ;  /* 0x00018400ff1c7b82 */ /* 0x000ee20000000800 */
[----:B------:R-:W-:Y:S05]  /*1370*/  @!P0 BRA `(.L_x_15) ;  /* 0x0000000000288947 */ /* 0x000fea0003800000 */
[----:B------:R-:W4:Y:S02]  /*1380*/  LDC R13, c[0x0][0x64c] ;  /* 0x00019300ff0d7b82 */ /* 0x000f240000000800 */
[----:B----4-:R-:W-:-:S05]  /*1390*/  IADD3 R13, P0, R36, R13, RZ ;  /* 0x0000000d240d7210 */ /* 0x010fca0007f1e0ff */
        /* <DEDUP_REMOVED lines=8> */
.L_x_15:
[----:B--2---:R-:W-:Y:S01]  /*1420*/  SHF.R.U64 R7, R8, R22, R9 ;  /* 0x0000001608077219 */ /* 0x004fe20000001209 */
[----:B-1----:R-:W-:Y:S01]  /*1430*/  VIADD R8, R29, 0xffffffff ;  /* 0xffffffff1d087836 */ /* 0x002fe20000000000 */
[----:B------:R-:W-:Y:S01]  /*1440*/  SHF.L.U32 R2, R26, R31, RZ ;  /* 0x0000001f1a027219 */ /* 0x000fe200000006ff */
[----:B------:R-:W-:Y:S01]  /*1450*/  @P1 IMAD R21, R25, R20, R6 ;  /* 0x0000001419151224 */ /* 0x000fe200078e0206 */
[----:B------:R-:W-:Y:S01]  /*1460*/  LOP3.LUT R15, R34, R15, RZ, 0xc0, !PT ;  /* 0x0000000f220f7212 */ /* 0x000fe200078ec0ff */
[----:B------:R-:W-:Y:S01]  /*1470*/  IMAD.MOV R9, RZ, RZ, -R7 ;  /* 0x000000ffff097224 */ /* 0x000fe200078e0a07 */
[----:B------:R-:W-:-:S03]  /*1480*/  LOP3.LUT R8, R27, R8, RZ, 0xc0, !PT ;  /* 0x000000081b087212 */ /* 0x000fc600078ec0ff */
[----:B------:R-:W-:Y:S02]  /*1490*/  IMAD R6, R2, R7, R15 ;  /* 0x0000000702067224 */ /* 0x000fe400078e020f */
[----:B0-----:R-:W-:Y:S02]  /*14a0*/  IMAD R2, R9, R24, R36 ;  /* 0x0000001809027224 */ /* 0x001fe400078e0224 */
[----:B---3--:R-:W-:Y:S02]  /*14b0*/  IMAD R19, R6, R28, R21 ;  /* 0x0000001c06137224 */ /* 0x008fe400078e0215 */
[----:B------:R-:W-:Y:S02]  /*14c0*/  IMAD R2, R2, R29, R8 ;  /* 0x0000001d02027224 */ /* 0x000fe400078e0208 */
[----:B------:R-:W-:-:S03]  /*14d0*/  IMAD.MOV.U32 R6, RZ, RZ, 0x1 ;  /* 0x00000001ff067424 */ /* 0x000fc600078e00ff */
[----:B------:R-:W-:Y:S02]  /*14e0*/  SEL R22, R2, R19, !P1 ;  /* 0x0000001302167207 */ /* 0x000fe40004800000 */
[----:B------:R-:W-:Y:S01]  /*14f0*/  SEL R19, R19, R2, !P1 ;  /* 0x0000000213137207 */ /* 0x000fe20004800000 */
[----:B------:R-:W-:Y:S01]  /*1500*/  IMAD.MOV.U32 R2, RZ, RZ, R30 ;  /* 0x000000ffff027224 */ /* 0x000fe200078e001e */
[----:B------:R-:W-:-:S07]  /*1510*/  PRMT R8, R6, 0x7610, R8 ;  /* 0x0000761006087816 */ /* 0x000fce0000000008 */
.L_x_13:
[----:B------:R-:W-:Y:S05]  /*1520*/  @!P2 BRA `(.L_x_16) ;  /* 0x00000000000ca947 */ /* 0x000fea0003800000 */
[----:B------:R-:W-:Y:S01]  /*1530*/  UCGABAR_WAIT ;  /* 0x0000000000007dc7 */ /* 0x000fe20008000000 */
[----:B------:R-:W-:Y:S01]  /*1540*/  CCTL.IVALL ;  /* 0x00000000ff00798f */ /* 0x000fe20002000000 */
[----:B------:R-:W-:Y:S05]  /*1550*/  BRA `(.L_x_17) ;  /* 0x0000000000047947 */ /* 0x000fea0003800000 */
.L_x_16:
[----:B------:R-:W-:Y:S06]  /*1560*/  BAR.SYNC.DEFER_BLOCKING 0x0 ;  /* 0x0000000000007b1d */ /* 0x000fec0000010000 */
.L_x_17:
[----:B------:R-:W-:Y:S05]  /*1570*/  @!P3 BRA `(.L_x_18) ;  /* 0x00000030009cb947 */ /* 0x000fea0003800000 */
[----:B------:R-:W-:-:S13]  /*1580*/  ISETP.GT.U32.AND P0, PT, R35, 0x1, PT ;  /* 0x000000012300780c */ /* 0x000fda0003f04070 */
[----:B------:R-:W-:Y:S05]  /*1590*/  @P0 EXIT ;  /* 0x000000000000094d */ /* 0x000fea0003800000 */
.L_x_19:
[----:B------:R-:W-:-:S08]  /*15a0*/  NOP ;  /* 0x0000000000007918 */ /* 0x000fd00000000000 */
[----:B------:R-:W1:Y:S02]  /*15b0*/  USETMAXREG.TRY_ALLOC.CTAPOOL UP0, 0xe8 ;  /* 0x000000e8000079c8 */ /* 0x000e640008000600 */
[----:B-1----:R-:W-:-:S13]  /*15c0*/  PLOP3.LUT P0, PT, PT, PT, UP0, 0x80, 0x0 ;  /* 0x000000000000781c */ /* 0x002fda0003f0f008 */
[----:B------:R-:W-:Y:S05]  /*15d0*/  @!P0 BRA `(.L_x_19) ;  /* 0xfffffffc00f08947 */ /* 0x000fea000383ffff */
[----:B------:R-:W-:-:S13]  /*15e0*/  LOP3.LUT P0, RZ, R8, 0xff, RZ, 0xc0, !PT ;  /* 0x000000ff08ff7812 */ /* 0x000fda000780c0ff */
[----:B------:R-:W-:Y:S05]  /*15f0*/  @!P0 EXIT ;  /* 0x000000000000894d */ /* 0x000fea0003800000 */
[----:B------:R-:W1:Y:S01]  /*1600*/  S2UR UR4, SR_CgaCtaId ;  /* 0x00000000000479c3 */ /* 0x000e620000008800 */
[----:B------:R-:W-:Y:S01]  /*1610*/  VIADD R14, R14, 0xffffffff ;  /* 0xffffffff0e0e7836 */ /* 0x000fe20000000000 */
[CC--:B------:R-:W-:Y:S01]  /*1620*/  LEA.HI R4, R0.reuse, R3.reuse, RZ, 0x2 ;  /* 0x0000000300047211 */ /* 0x0c0fe200078f10ff */
[----:B------:R-:W-:Y:S01]  /*1630*/  UMOV UR41, 0x400 ;  /* 0x0000040000297882 */ /* 0x000fe20000000000 */
[----:B------:R-:W-:Y:S01]  /*1640*/  LEA.HI R0, R0, R3, RZ, 0x5 ;  /* 0x0000000300007211 */ /* 0x000fe200078f28ff */
[----:B------:R-:W-:Y:S01]  /*1650*/  UISETP.LT.AND UP0, UPT, UR40, 0x1, UPT ;  /* 0x000000012800788c */ /* 0x000fe2000bf01270 */
[----:B------:R-:W-:Y:S01]  /*1660*/  R2UR UR42, R14 ;  /* 0x000000000e2a72ca */ /* 0x000fe200000e0000 */
[----:B------:R-:W-:Y:S01]  /*1670*/  ULDC UR6, c[0x0][0x284] ;  /* 0x0000a10000067ab9 */ /* 0x000fe20000000800 */
[--C-:B------:R-:W-:Y:S01]  /*1680*/  SHF.R.S32.HI R60, RZ, 0x2, R4.reuse ;  /* 0x00000002ff3c7819 */ /* 0x100fe20000011404 */
[----:B------:R-:W-:Y:S01]  /*1690*/  USEL UR43, UR40, 0x1, UP0 ;  /* 0x00000001282b7887 */ /* 0x000fe20008000000 */
[----:B------:R-:W-:Y:S01]  /*16a0*/  SHF.R.S32.HI R5, RZ, 0x1f, R4 ;  /* 0x0000001fff057819 */ /* 0x000fe20000011404 */
[----:B------:R-:W-:Y:S01]  /*16b0*/  USHF.L.U32 UR46, UR40, 0x1, URZ ;  /* 0x00000001282e7899 */ /* 0x000fe2000800063f */
[----:B------:R-:W-:Y:S01]  /*16c0*/  LOP3.LUT R62, R4, 0xfffffffc, RZ, 0xc0, !PT ;  /* 0xfffffffc043e7812 */ /* 0x000fe200078ec0ff */
[----:B------:R-:W-:Y:S01]  /*16d0*/  UIADD3 UR43, -UR43, UR40, URZ ;  /* 0x000000282b2b7290 */ /* 0x000fe2000fffe13f */
[----:B------:R-:W-:-:S02]  /*16e0*/  LEA.HI R5, R5, R60, RZ, 0x3 ;  /* 0x0000003c05057211 */ /* 0x000fc400078f18ff */
[----:B------:R-:W-:Y:S01]  /*16f0*/  ISETP.NE.AND P0, PT, R14, RZ, PT ;  /* 0x000000ff0e00720c */ /* 0x000fe20003f05270 */
[----:B------:R-:W-:Y:S01]  /*1700*/  IMAD.IADD R62, R3, 0x1, -R62 ;  /* 0x00000001033e7824 */ /* 0x000fe200078e0a3e */
[----:B------:R-:W-:Y:S01]  /*1710*/  LOP3.LUT R5, R5, 0xfffffff8, RZ, 0xc0, !PT ;  /* 0xfffffff805057812 */ /* 0x000fe200078ec0ff */
[----:B------:R-:W-:Y:S01]  /*1720*/  USHF.L.U32 UR42, UR42, 0x3, URZ ;  /* 0x000000032a2a7899 */ /* 0x000fe2000800063f */
[----:B------:R-:W-:-:S03]  /*1730*/  SEL R69, RZ, 0x1, P0 ;  /* 0x00000001ff457807 */ /* 0x000fc60000000000 */
[----:B------:R-:W-:Y:S01]  /*1740*/  IMAD.IADD R60, R60, 0x1, -R5 ;  /* 0x000000013c3c7824 */ /* 0x000fe200078e0a05 */
[----:B-1----:R-:W-:Y:S01]  /*1750*/  ULEA UR41, UR4, UR41, 0x18 ;  /* 0x0000002904297291 */ /* 0x002fe2000f8ec03f */
[----:B------:R-:W-:Y:S01]  /*1760*/  SHF.R.S32.HI R5, RZ, 0x5, R0 ;  /* 0x00000005ff057819 */ /* 0x000fe20000011400 */
[----:B------:R-:W-:Y:S02]  /*1770*/  IMAD.U32 R64, RZ, RZ, UR42 ;  /* 0x0000002aff407e24 */ /* 0x000fe4000f8e00ff */
[----:B------:R-:W-:Y:S01]  /*1780*/  UIADD3 UR47, UR41, 0xf0, URZ ;  /* 0x000000f0292f7890 */ /* 0x000fe2000fffe03f */
[--C-:B------:R-:W-:Y:S01]  /*1790*/  SHF.R.S32.HI R61, RZ, 0x1f, R60.reuse ;  /* 0x0000001fff3d7819 */ /* 0x100fe2000001143c */
[----:B------:R-:W-:Y:S01]  /*17a0*/  UIADD3 UR4, UR41, 0x200, URZ ;  /* 0x0000020029047890 */ /* 0x000fe2000fffe03f */
[C-C-:B------:R-:W-:Y:S01]  /*17b0*/  IMAD R67, R5.reuse, -0x10, -R60.reuse ;  /* 0xfffffff005437824 */ /* 0x140fe200078e0a3c */
[----:B------:R-:W-:Y:S01]  /*17c0*/  UIADD3 UR5, UR41, 0x1c200, URZ ;  /* 0x0001c20029057890 */ /* 0x000fe2000fffe03f */
[C---:B------:R-:W-:Y:S01]  /*17d0*/  LOP3.LUT R66, R64.reuse, 0x8, RZ, 0xc0, !PT ;  /* 0x0000000840427812 */ /* 0x040fe200078ec0ff */
[----:B------:R-:W-:Y:S01]  /*17e0*/  USHF.R.U32.HI UR4, URZ, 0x4, UR4 ;  /* 0x000000043f047899 */ /* 0x000fe20008011604 */
[----:B------:R-:W-:Y:S01]  /*17f0*/  IMAD.U32 R63, RZ, RZ, UR47 ;  /* 0x0000002fff3f7e24 */ /* 0x000fe2000f8e00ff */
[----:B------:R-:W-:Y:S01]  /*1800*/  USHF.R.U32.HI UR5, URZ, 0x4, UR5 ;  /* 0x000000043f057899 */ /* 0x000fe20008011605 */
[----:B------:R-:W-:Y:S01]  /*1810*/  IMAD.WIDE R60, R5, 0x10, R60 ;  /* 0x00000010053c7825 */ /* 0x000fe200078e023c */
[----:B------:R-:W-:Y:S01]  /*1820*/  ULOP3.LUT UR4, UR4, 0x3fff, URZ, 0xc0, !UPT ;  /* 0x00003fff04047892 */ /* 0x000fe2000f8ec03f */
[----:B------:R-:W-:Y:S01]  /*1830*/  LOP3.LUT R64, R64, 0x8, RZ, 0xc, !PT ;  /* 0x0000000840407812 */ /* 0x000fe200078e0cff */
[----:B------:R-:W-:Y:S01]  /*1840*/  ULOP3.LUT UR5, UR5, 0x3fff, URZ, 0xc0, !UPT ;  /* 0x00003fff05057892 */ /* 0x000fe2000f8ec03f */
[----:B------:R-:W-:Y:S01]  /*1850*/  VIADD R65, R63, UR42 ;  /* 0x0000002a3f417c36 */ /* 0x000fe20008000000 */
[----:B------:R-:W-:Y:S01]  /*1860*/  LOP3.LUT R66, R66, 0x18, RZ, 0x3c, !PT ;  /* 0x0000001842427812 */ /* 0x000fe200078e3cff */
[----:B------:R-:W-:Y:S01]  /*1870*/  VIADD R67, R67, UR6 ;  /* 0x0000000643437c36 */ /* 0x000fe20008000000 */
[----:B------:R-:W-:-:S02]  /*1880*/  ULOP3.LUT UR44, UR4, 0x10000, URZ, 0xfc, !UPT ;  /* 0x00010000042c7892 */ /* 0x000fc4000f8efc3f */
[----:B------:R-:W-:-:S12]  /*1890*/  ULOP3.LUT UR45, UR5, 0x10000, URZ, 0xfc, !UPT ;  /* 0x00010000052d7892 */ /* 0x000fd8000f8efc3f */
.L_x_109:
[----:B------:R-:W-:Y:S01]  /*18a0*/  SHF.L.U32 R0, R69, 0x1f, RZ ;  /* 0x0000001f45007819 */ /* 0x000fe200000006ff */
[----:B------:R-:W-:Y:S02]  /*18b0*/  ULDC UR4, c[0x0][0x28c] ;  /* 0x0000a30000047ab9 */ /* 0x000fe40000000800 */
[----:B------:R-:W-:Y:S01]  /*18c0*/  ISETP.LT.AND P1, PT, RZ, UR4, PT ;  /* 0x00000004ff007c0c */ /* 0x000fe2000bf21270 */
[----:B-1----:R-:W1:Y:S02]  /*18d0*/  SYNCS.PHASECHK.TRANS64.TRYWAIT P0, [R63+UR42], R0 ;  /* 0x000000003f0075a7 */ /* 0x002e64000800016a */
[----:B-1-34-:R-:W-:Y:S10]  /*18e0*/  @!P0 BRA `(.L_x_20) ;  /* 0x0000004400908947 */ /* 0x01aff40003800000 */
.L_x_141:
[----:B------:R-:W-:Y:S05]  /*18f0*/  @P1 BRA `(.L_x_21) ;  /* 0x0000000000401947 */ /* 0x000fea0003800000 */
[----:B-1----:R-:W-:Y:S01]  /*1900*/  MOV R0, 0x0 ;  /* 0x0000000000007802 */ /* 0x002fe20000000f00 */
[----:B------:R-:W-:Y:S01]  /*1910*/  ULDC.64 UR4, c[0x4][0x68] ;  /* 0x01001a0000047ab9 */ /* 0x000fe20000000a00 */
[----:B------:R-:W-:Y:S01]  /*1920*/  ULDC.64 UR6, c[0x4][0x8] ;  /* 0x0100020000067ab9 */ /* 0x000fe20000000a00 */
[----:B------:R-:W-:Y:S01]  /*1930*/  IMAD.U32 R4, RZ, RZ, UR4 ;  /* 0x00000004ff047e24 */ /* 0x000fe2000f8e00ff */
[----:B------:R1:W2:Y:S01]  /*1940*/  LDC.64 R14, c[0x4][R0] ;  /* 0x01000000000e7b82 */ /* 0x0002a20000000a00 */
[----:B------:R-:W-:Y:S01]  /*1950*/  IMAD.U32 R5, RZ, RZ, UR5 ;  /* 0x00000005ff057e24 */ /* 0x000fe2000f8e00ff */
[----:B------:R-:W-:Y:S01]  /*1960*/  ULDC.64 UR4, c[0x4][0x70] ;  /* 0x01001c0000047ab9 */ /* 0x000fe20000000a00 */
[----:B------:R-:W-:Y:S02]  /*1970*/  IMAD.U32 R10, RZ, RZ, UR6 ;  /* 0x00000006ff0a7e24 */ /* 0x000fe4000f8e00ff */
[----:B------:R-:W-:Y:S02]  /*1980*/  IMAD.U32 R6, RZ, RZ, UR4 ;  /* 0x00000004ff067e24 */ /* 0x000fe4000f8e00ff */
[----:B------:R-:W-:-:S02]  /*1990*/  IMAD.U32 R7, RZ, RZ, UR5 ;  /* 0x00000005ff077e24 */ /* 0x000fc4000f8e00ff */
[----:B------:R-:W-:Y:S02]  /*19a0*/  IMAD.U32 R11, RZ, RZ, UR7 ;  /* 0x00000007ff0b7e24 */ /* 0x000fe4000f8e00ff */
[----:B------:R-:W-:Y:S02]  /*19b0*/  IMAD.MOV.U32 R8, RZ, RZ, 0x1e1 ;  /* 0x000001e1ff087424 */ /* 0x000fe400078e00ff */
[----:B0-----:R-:W-:Y:S02]  /*19c0*/  IMAD.MOV.U32 R12, RZ, RZ, 0x1 ;  /* 0x00000001ff0c7424 */ /* 0x001fe400078e00ff */
[----:B-1----:R-:W-:-:S07]  /*19d0*/  IMAD.MOV.U32 R13, RZ, RZ, RZ ;  /* 0x000000ffff0d7224 */ /* 0x002fce00078e00ff */
[----:B------:R-:W-:-:S07]  /*19e0*/  LEPC R20, `(.L_x_21) ;  /* 0x000000001014794e */ /* 0x000fce0000000000 */
[----:B--2--5:R-:W-:Y:S05]  /*19f0*/  CALL.ABS.NOINC R14 ;  /* 0x000000000e007343 */ /* 0x024fea0003c00000 */
.L_x_21:
[----:B-1----:R-:W-:-:S04]  /*1a00*/  LOP3.LUT R0, R16, 0x1, RZ, 0xfc, !PT ;  /* 0x0000000110007812 */ /* 0x002fc800078efcff */
[----:B------:R-:W-:-:S13]  /*1a10*/  ISETP.NE.AND P0, PT, R0, 0x3, PT ;  /* 0x000000030000780c */ /* 0x000fda0003f05270 */
[----:B------:R-:W-:Y:S05]  /*1a20*/  @!P0 BRA `(.L_x_22) ;  /* 0x0000000000048947 */ /* 0x000fea0003800000 */
[----:B------:R-:W-:Y:S01]  /*1a30*/  BPT.TRAP 0x1 ;  /* 0x000000040000795c */ /* 0x000fe20000300000 */
.L_x_22:
[----:B------:R-:W-:Y:S02]  /*1a40*/  IMAD.U32 R3, RZ, RZ, UR38 ;  /* 0x00000026ff037e24 */ /* 0x000fe4000f8e00ff */
[----:B------:R-:W-:-:S03]  /*1a50*/  IMAD.U32 R0, RZ, RZ, UR39 ;  /* 0x00000027ff007e24 */ /* 0x000fc6000f8e00ff */
[----:B------:R-:W-:Y:S02]  /*1a60*/  LEA R3, R3, UR41, 0x3 ;  /* 0x0000002903037c11 */ /* 0x000fe4000f8e18ff */
[----:B------:R-:W-:-:S04]  /*1a70*/  SHF.L.U32 R0, R0, 0x1f, RZ ;  /* 0x0000001f00007819 */ /* 0x000fc800000006ff */
[----:B------:R1:W2:Y:S01]  /*1a80*/  SYNCS.PHASECHK.TRANS64.TRYWAIT P1, [R3+URZ], R0 ;  /* 0x00000000030075a7 */ /* 0x0002a2000802017f */
[----:B------:R-:W-:Y:S05]  /*1a90*/  @!P0 BRA `(.L_x_23) ;  /* 0x0000000000048947 */ /* 0x000fea0003800000 */
[----:B------:R-:W-:Y:S01]  /*1aa0*/  BPT.TRAP 0x1 ;  /* 0x000000040000795c */ /* 0x000fe20000300000 */
.L_x_23:
[----:B--2---:R-:W-:Y:S05]  /*1ab0*/  @P1 BRA `(.L_x_24) ;  /* 0x0000000000081947 */ /* 0x004fea0003800000 */
[----:B------:R-:W2:Y:S02]  /*1ac0*/  SYNCS.PHASECHK.TRANS64.TRYWAIT P1, [R3+URZ], R0 ;  /* 0x00000000030075a7 */ /* 0x000ea4000802017f */
[----:B--2---:R-:W-:Y:S05]  /*1ad0*/  @!P1 BRA `(.L_x_25) ;  /* 0x0000004400289947 */ /* 0x004fea0003800000 */
.L_x_24:
[----:B------:R-:W-:Y:S05]  /*1ae0*/  WARPSYNC.ALL ;  /* 0x0000000000007948 */ /* 0x000fea0003800000 */
[----:B------:R-:W-:Y:S01]  /*1af0*/  ULEA UR8, UR38, UR44, 0x9 ;  /* 0x0000002c26087291 */ /* 0x000fe2000f8e483f */
[----:B------:R-:W-:Y:S01]  /*1b00*/  WARPGROUP.ARRIVE ;  /* 0x00000000000079c5 */ /* 0x000fe20000000000 */
[----:B------:R-:W-:Y:S01]  /*1b10*/  ULEA UR9, UR38, UR45, 0x9 ;  /* 0x0000002d26097291 */ /* 0x000fe2000f8e483f */
[----:B-12---:R-:W-:Y:S01]  /*1b20*/  IMAD.U32 R0, RZ, RZ, UR43 ;  /* 0x0000002bff007e24 */ /* 0x006fe2000f8e00ff */
[----:B------:R-:W-:Y:S01]  /*1b30*/  UMOV UR5, 0x40000040 ;  /* 0x4000004000057882 */ /* 0x000fe20000000000 */
[----:B------:R-:W-:-:S02]  /*1b40*/  UMOV UR7, 0x40000040 ;  /* 0x4000004000077882 */ /* 0x000fc40000000000 */
[----:B------:R-:W-:Y:S01]  /*1b50*/  UMOV UR4, UR8 ;  /* 0x0000000800047c82 */ /* 0x000fe20008000000 */
[----:B------:R-:W-:Y:S01]  /*1b60*/  ISETP.GE.AND P1, PT, R0, 0x1, PT ;  /* 0x000000010000780c */ /* 0x000fe20003f26270 */
[----:B------:R-:W-:Y:S02]  /*1b70*/  UMOV UR6, UR9 ;  /* 0x0000000900067c82 */ /* 0x000fe40008000000 */
[----:B------:R-:W-:Y:S01]  /*1b80*/  IGMMA.64x64x32.S8.S8 R24, gdesc[UR4], RZ, !UPT, gsb0 ;  /* 0x01e00000041879f1 */ /* 0x000fe2000c0410ff */
[----:B------:R-:W-:Y:S02]  /*1b90*/  UIADD3 UR4, UR8, 0x2, URZ ;  /* 0x0000000208047890 */ /* 0x000fe4000fffe03f */
[----:B------:R-:W-:Y:S01]  /*1ba0*/  UIADD3 UR6, UR9, 0x2, URZ ;  /* 0x0000000209067890 */ /* 0x000fe2000fffe03f */
[----:B------:R-:W-:Y:S01]  /*1bb0*/  UMOV UR5, 0x40000040 ;  /* 0x4000004000057882 */ /* 0x000fe20000000000 */
[----:B------:R-:W-:Y:S01]  /*1bc0*/  UMOV UR7, 0x40000040 ;  /* 0x4000004000077882 */ /* 0x000fe20000000000 */
[----:B------:R-:W-:-:S02]  /*1bd0*/  WARPGROUP.DEPBAR.LE gsb0, 0x0 ;  /* 0x00008000000079c5 */ /* 0x000fc40000010000 */
[----:B------:R-:W-:-:S06]  /*1be0*/  WARPGROUP.ARRIVE ;  /* 0x00000000000079c5 */ /* 0x000fcc0000000000 */
[----:B------:R-:W-:Y:S01]  /*1bf0*/  IGMMA.64x64x32.S8.S8 R24, gdesc[UR4], R24, gsb0 ;  /* 0x01e00000041879f1 */ /* 0x000fe20008041018 */
[----:B------:R-:W-:Y:S02]  /*1c00*/  UIADD3 UR4, UR8, 0x4, URZ ;  /* 0x0000000408047890 */ /* 0x000fe4000fffe03f */
[----:B------:R-:W-:Y:S01]  /*1c10*/  UIADD3 UR6, UR9, 0x4, URZ ;  /* 0x0000000409067890 */ /* 0x000fe2000fffe03f */
[----:B------:R-:W-:Y:S01]  /*1c20*/  UMOV UR5, 0x40000040 ;  /* 0x4000004000057882 */ /* 0x000fe20000000000 */
[----:B------:R-:W-:Y:S01]  /*1c30*/  UMOV UR7, 0x40000040 ;  /* 0x4000004000077882 */ /* 0x000fe20000000000 */
[----:B------:R-:W-:Y:S02]  /*1c40*/  WARPGROUP.DEPBAR.LE gsb0, 0x0 ;  /* 0x00008000000079c5 */ /* 0x000fe40000010000 */
        /* <DEDUP_REMOVED lines=8> */
[----:B------:R-:W-:Y:S03]  /*1cd0*/  IGMMA.64x64x32.S8.S8 R24, gdesc[UR4], R24, gsb0 ;  /* 0x01e00000041879f1 */ /* 0x000fe60008041018 */
[----:B------:R-:W-:Y:S02]  /*1ce0*/  WARPGROUP.DEPBAR.LE gsb0, 0x0 ;  /* 0x00008000000079c5 */ /* 0x000fe40000010000 */
[----:B------:R-:W-:Y:S05]  /*1cf0*/  @!P1 BRA `(.L_x_26) ;  /* 0x0000000400149947 */ /* 0x000fea0003800000 */
[----:B------:R-:W-:Y:S01]  /*1d00*/  UIADD3 UR4, UR38, 0x1, URZ ;  /* 0x0000000126047890 */ /* 0x000fe2000fffe03f */
[----:B------:R-:W-:Y:S02]  /*1d10*/  IMAD.U32 R0, RZ, RZ, UR43 ;  /* 0x0000002bff007e24 */ /* 0x000fe4000f8e00ff */
[----:B------:R-:W-:Y:S01]  /*1d20*/  IMAD.U32 R3, RZ, RZ, UR38 ;  /* 0x00000026ff037e24 */ /* 0x000fe2000f8e00ff */
[----:B------:R-:W-:-:S04]  /*1d30*/  UISETP.NE.AND UP0, UPT, UR4, 0xe, UPT ;  /* 0x0000000e0400788c */ /* 0x000fc8000bf05270 */
[----:B------:R-:W-:Y:S02]  /*1d40*/  USEL UR5, URZ, 0x1, UP0 ;  /* 0x000000013f057887 */ /* 0x000fe40008000000 */
[----:B------:R-:W-:Y:S02]  /*1d50*/  USEL UR8, UR4, URZ, UP0 ;  /* 0x0000003f04087287 */ /* 0x000fe40008000000 */
[----:B------:R-:W-:-:S06]  /*1d60*/  ULOP3.LUT UR5, UR39, UR5, URZ, 0x3c, !UPT ;  /* 0x0000000527057292 */ /* 0x000fcc000f8e3c3f */
[----:B------:R-:W-:-:S07]  /*1d70*/  IMAD.U32 R6, RZ, RZ, UR5 ;  /* 0x00000005ff067e24 */ /* 0x000fce000f8e00ff */
.L_x_33:
[----:B------:R-:W-:Y:S05]  /*1d80*/  @!P0 BRA `(.L_x_27) ;  /* 0x0000000000048947 */ /* 0x000fea0003800000 */
[----:B------:R-:W-:Y:S01]  /*1d90*/  BPT.TRAP 0x1 ;  /* 0x000000040000795c */ /* 0x000fe20000300000 */
.L_x_27:
[----:B------:R-:W-:Y:S01]  /*1da0*/  ULEA UR4, UR8, UR41, 0x3 ;  /* 0x0000002908047291 */ /* 0x000fe2000f8e183f */
[----:B------:R-:W-:-:S08]  /*1db0*/  SHF.L.U32 R4, R6, 0x1f, RZ ;  /* 0x0000001f06047819 */ /* 0x000fd000000006ff */
[----:B------:R1:W2:Y:S01]  /*1dc0*/  SYNCS.PHASECHK.TRANS64.TRYWAIT P1, [UR4], R4 ;  /* 0x00000004ff0075a7 */ /* 0x0002a20008020144 */
[----:B------:R-:W-:Y:S05]  /*1dd0*/  @!P0 BRA `(.L_x_28) ;  /* 0x0000000000048947 */ /* 0x000fea0003800000 */
[----:B------:R-:W-:Y:S01]  /*1de0*/  BPT.TRAP 0x1 ;  /* 0x000000040000795c */ /* 0x000fe20000300000 */
.L_x_28:
[----:B--2---:R-:W-:Y:S05]  /*1df0*/  @P1 BRA `(.L_x_29) ;  /* 0x0000000000081947 */ /* 0x004fea0003800000 */
[----:B------:R-:W2:Y:S02]  /*1e00*/  SYNCS.PHASECHK.TRANS64.TRYWAIT P1, [UR4], R4 ;  /* 0x00000004ff0075a7 */ /* 0x000ea40008020144 */
[----:B--2---:R-:W-:Y:S05]  /*1e10*/  @!P1 BRA `(.L_x_30) ;  /* 0x00000040006c9947 */ /* 0x004fea0003800000 */
.L_x_29:
[----:B------:R-:W-:Y:S01]  /*1e20*/  ULEA UR9, UR8, UR44, 0x9 ;  /* 0x0000002c08097291 */ /* 0x000fe2000f8e483f */
[----:B------:R-:W-:Y:S01]  /*1e30*/  WARPGROUP.ARRIVE ;  /* 0x00000000000079c5 */ /* 0x000fe20000000000 */
[----:B------:R-:W-:Y:S01]  /*1e40*/  ULEA UR10, UR8, UR45, 0x9 ;  /* 0x0000002d080a7291 */ /* 0x000fe2000f8e483f */
[----:B------:R-:W-:Y:S01]  /*1e50*/  UMOV UR5, 0x40000040 ;  /* 0x4000004000057882 */ /* 0x000fe20000000000 */
[----:B------:R-:W-:-:S03]  /*1e60*/  UMOV UR7, 0x40000040 ;  /* 0x4000004000077882 */ /* 0x000fc60000000000 */
[----:B------:R-:W-:Y:S02]  /*1e70*/  UMOV UR4, UR9 ;  /* 0x0000000900047c82 */ /* 0x000fe40008000000 */
[----:B------:R-:W-:Y:S02]  /*1e80*/  UMOV UR6, UR10 ;  /* 0x0000000a00067c82 */ /* 0x000fe40008000000 */
[----:B------:R-:W-:Y:S01]  /*1e90*/  IGMMA.64x64x32.S8.S8 R24, gdesc[UR4], R24, gsb0 ;  /* 0x01e00000041879f1 */ /* 0x000fe20008041018 */
        /* <DEDUP_REMOVED lines=23> */
[----:B------:R-:W-:Y:S01]  /*2010*/  BPT.TRAP 0x1 ;  /* 0x000000040000795c */ /* 0x000fe20000300000 */
.L_x_31:
[----:B------:R-:W-:-:S13]  /*2020*/  ISETP.NE.AND P1, PT, R57, RZ, PT ;  /* 0x000000ff3900720c */ /* 0x000fda0003f25270 */
[----:B-12---:R-:W-:-:S05]  /*2030*/  @P1 LEA R4, R3, UR41, 0x3 ;  /* 0x0000002903041c11 */ /* 0x006fca000f8e18ff */
[----:B------:R-:W-:-:S05]  /*2040*/  @P1 VIADD R5, R4, 0x70 ;  /* 0x0000007004051836 */ /* 0x000fca0000000000 */
[----:B------:R-:W-:-:S04]  /*2050*/  @P1 PRMT R5, R56, 0x654, R5 ;  /* 0x0000065438051816 */ /* 0x000fc80000000005 */
[----:B------:R1:W-:Y:S01]  /*2060*/  @P1 SYNCS.ARRIVE.TRANS64.RED.A1T0 RZ, [R5+URZ], RZ ;  /* 0x000000ff05ff19a7 */ /* 0x0003e2000810043f */
[----:B------:R-:W-:-:S13]  /*2070*/  ISETP.GT.U32.AND P1, PT, R16, 0x1, PT ;  /* 0x000000011000780c */ /* 0x000fda0003f24070 */
[----:B-1----:R-:W-:Y:S05]  /*2080*/  @P1 BRA `(.L_x_32) ;  /* 0x0000000000041947 */ /* 0x002fea0003800000 */
[----:B------:R-:W-:Y:S01]  /*2090*/  BPT.TRAP 0x1 ;  /* 0x000000040000795c */ /* 0x000fe20000300000 */
.L_x_32:
[----:B------:R-:W-:Y:S01]  /*20a0*/  UIADD3 UR8, UR8, 0x1, URZ ;  /* 0x0000000108087890 */ /* 0x000fe2000fffe03f */
[C---:B------:R-:W-:Y:S01]  /*20b0*/  ISETP.GT.AND P2, PT, R0.reuse, 0x1, PT ;  /* 0x000000010000780c */ /* 0x040fe20003f44270 */
[----:B------:R-:W-:Y:S02]  /*20c0*/  VIADD R3, R3, 0x1 ;  /* 0x0000000103037836 */ /* 0x000fe40000000000 */
[----:B------:R-:W-:Y:S01]  /*20d0*/  UISETP.NE.AND UP0, UPT, UR8, 0xe, UPT ;  /* 0x0000000e0800788c */ /* 0x000fe2000bf05270 */
[----:B------:R-:W-:Y:S02]  /*20e0*/  VIADD R0, R0, 0xffffffff ;  /* 0xffffffff00007836 */ /* 0x000fe40000000000 */
[C---:B------:R-:W-:Y:S01]  /*20f0*/  ISETP.NE.AND P1, PT, R3.reuse, 0xe, PT ;  /* 0x0000000e0300780c */ /* 0x040fe20003f25270 */
[----:B------:R-:W-:Y:S02]  /*2100*/  USEL UR4, URZ, 0x1, UP0 ;  /* 0x000000013f047887 */ /* 0x000fe40008000000 */
[----:B------:R-:W-:Y:S01]  /*2110*/  USEL UR8, UR8, URZ, UP0 ;  /* 0x0000003f08087287 */ /* 0x000fe20008000000 */
[----:B------:R-:W-:-:S03]  /*2120*/  SEL R3, R3, RZ, P1 ;  /* 0x000000ff03037207 */ /* 0x000fc60000800000 */
[----:B------:R-:W-:Y:S01]  /*2130*/  LOP3.LUT R6, R6, UR4, RZ, 0x3c, !PT ;  /* 0x0000000406067c12 */ /* 0x000fe2000f8e3cff */
[----:B------:R-:W-:Y:S07]  /*2140*/  @P2 BRA `(.L_x_33) ;  /* 0xfffffffc000c2947 */ /* 0x000fee000383ffff */
.L_x_26:
[----:B------:R-:W1:Y:S01]  /*2150*/  LDC R0, c[0x0][0x28c] ;  /* 0x0000a300ff007b82 */ /* 0x000e620000000800 */
[----:B------:R2:W-:Y:S01]  /*2160*/  SYNCS.ARRIVE.TRANS64.A1T0 RZ, [R64+UR47], RZ ;  /* 0x000000ff40ff79a7 */ /* 0x0005e2000810002f */
[----:B-1----:R-:W-:-:S13]  /*2170*/  ISETP.GE.AND P1, PT, R0, 0x1, PT ;  /* 0x000000010000780c */ /* 0x002fda0003f26270 */
[----:B--2---:R-:W-:Y:S05]  /*2180*/  @!P1 BRA `(.L_x_34) ;  /* 0x00000000004c9947 */ /* 0x004fea0003800000 */
[----:B------:R-:W-:Y:S05]  /*2190*/  @!P0 BRA `(.L_x_35) ;  /* 0x0000000000048947 */ /* 0x000fea0003800000 */
[----:B------:R-:W-:Y:S01]  /*21a0*/  BPT.TRAP 0x1 ;  /* 0x000000040000795c */ /* 0x000fe20000300000 */
.L_x_35:
[----:B------:R-:W-:Y:S01]  /*21b0*/  ISETP.NE.AND P0, PT, R57, RZ, PT ;  /* 0x000000ff3900720c */ /* 0x000fe20003f05270 */
[----:B------:R-:W-:Y:S01]  /*21c0*/  BSSY B0, `(.L_x_36) ;  /* 0x000000d000007945 */ /* 0x000fe20003800000 */
[----:B------:R-:W-:-:S11]  /*21d0*/  ISETP.GT.U32.AND P1, PT, R16, 0x1, PT ;  /* 0x000000011000780c */ /* 0x000fd60003f24070 */
[----:B------:R-:W-:Y:S05]  /*21e0*/  @!P0 BRA `(.L_x_37) ;  /* 0x0000000000288947 */ /* 0x000fea0003800000 */
[----:B------:R-:W-:-:S04]  /*21f0*/  UIADD3 UR6, UR43, UR38, URZ ;  /* 0x000000262b067290 */ /* 0x000fc8000fffe03f */
[----:B------:R-:W-:-:S04]  /*2200*/  USHF.R.U32.HI UR4, URZ, 0x1, UR6 ;  /* 0x000000013f047899 */ /* 0x000fc80008011606 */
[----:B------:R-:W-:-:S04]  /*2210*/  UIMAD.WIDE.U32 UR4, UR4, -0x6db6db6d, URZ ;  /* 0x92492493040478a5 */ /* 0x000fc8000f8e003f */
[----:B------:R-:W-:-:S04]  /*2220*/  USHF.R.U32.HI UR4, URZ, 0x2, UR5 ;  /* 0x000000023f047899 */ /* 0x000fc80008011605 */
[----:B------:R-:W-:-:S04]  /*2230*/  UIMAD UR6, UR4, -0xe, UR6 ;  /* 0xfffffff2040678a4 */ /* 0x000fc8000f8e0206 */
[----:B------:R-:W-:-:S04]  /*2240*/  ULEA UR6, UR6, UR41, 0x3 ;  /* 0x0000002906067291 */ /* 0x000fc8000f8e183f */
[----:B------:R-:W-:-:S06]  /*2250*/  UIADD3 UR6, UR6, 0x70, URZ ;  /* 0x0000007006067890 */ /* 0x000fcc000fffe03f */
[----:B------:R-:W-:-:S05]  /*2260*/  IMAD.U32 R3, RZ, RZ, UR6 ;  /* 0x00000006ff037e24 */ /* 0x000fca000f8e00ff */
[----:B------:R-:W-:-:S04]  /*2270*/  PRMT R0, R56, 0x654, R3 ;  /* 0x0000065438007816 */ /* 0x000fc80000000003 */
[----:B------:R1:W-:Y:S03]  /*2280*/  SYNCS.ARRIVE.TRANS64.RED.A1T0 RZ, [R0+URZ], RZ ;  /* 0x000000ff00ff79a7 */ /* 0x0003e6000810043f */
.L_x_37:
[----:B------:R-:W-:Y:S05]  /*2290*/  BSYNC B0 ;  /* 0x0000000000007941 */ /* 0x000fea0003800000 */
.L_x_36:
[----:B------:R-:W-:Y:S05]  /*22a0*/  @P1 BRA `(.L_x_34) ;  /* 0x0000000000041947 */ /* 0x000fea0003800000 */
[----:B------:R-:W-:Y:S01]  /*22b0*/  BPT.TRAP 0x1 ;  /* 0x000000040000795c */ /* 0x000fe20000300000 */
.L_x_34:
[----:B-1----:R-:W-:Y:S01]  /*22c0*/  SHF.L.U32 R0, R69, 0x1f, RZ ;  /* 0x0000001f45007819 */ /* 0x002fe200000006ff */
[----:B------:R-:W-:Y:S01]  /*22d0*/  UIADD3 UR38, UR46, UR38, URZ ;  /* 0x000000262e267290 */ /* 0x000fe2000fffe03f */
[----:B------:R-:W1:Y:S01]  /*22e0*/  LDC R15, c[0x0][0x288] ;  /* 0x0000a200ff0f7b82 */ /* 0x000e620000000800 */
[----:B------:R-:W-:Y:S01]  /*22f0*/  UISETP.GE.U32.AND UP1, UPT, UR46, 0xe, UPT ;  /* 0x0000000e2e00788c */ /* 0x000fe2000bf26070 */
[----:B------:R-:W-:Y:S01]  /*2300*/  IMAD.SHL.U32 R8, R62, 0x2, RZ ;  /* 0x000000023e087824 */ /* 0x000fe200078e00ff */
[----:B------:R-:W-:Y:S02]  /*2310*/  UISETP.GT.U32.AND UP0, UPT, UR38, 0xd, UPT ;  /* 0x0000000d2600788c */ /* 0x000fe4000bf04070 */
[----:B------:R-:W-:Y:S02]  /*2320*/  USHF.R.U32.HI UR4, URZ, 0x1, UR38 ;  /* 0x000000013f047899 */ /* 0x000fe40008011626 */
[----:B------:R-:W-:Y:S01]  /*2330*/  UISETP.LT.U32.AND UP0, UPT, UR46, 0xe, UP0 ;  /* 0x0000000e2e00788c */ /* 0x000fe20008701070 */
[----:B------:R-:W2:Y:S01]  /*2340*/  SYNCS.PHASECHK.TRANS64.TRYWAIT P0, [R63+UR42+0x10], R0 ;  /* 0x000010003f0075a7 */ /* 0x000ea2000800016a */
[----:B------:R-:W-:Y:S01]  /*2350*/  UIMAD.WIDE.U32 UR4, UR4, -0x6db6db6d, URZ ;  /* 0x92492493040478a5 */ /* 0x000fe2000f8e003f */
[----:B------:R-:W-:Y:S01]  /*2360*/  SHF.R.S32.HI R9, RZ, 0x1f, R8 ;  /* 0x0000001fff097819 */ /* 0x000fe20000011408 */
[----:B------:R-:W-:-:S02]  /*2370*/  USEL UR6, URZ, 0x1, !UP0 ;  /* 0x000000013f067887 */ /* 0x000fc4000c000000 */
[----:B------:R-:W-:Y:S02]  /*2380*/  USHF.R.U32.HI UR4, URZ, 0x2, UR5 ;  /* 0x000000023f047899 */ /* 0x000fe40008011605 */
[----:B------:R-:W-:Y:S02]  /*2390*/  ULOP3.LUT UR39, UR39, UR6, URZ, 0x3c, !UPT ;  /* 0x0000000627277292 */ /* 0x000fe4000f8e3c3f */
[----:B------:R-:W-:Y:S02]  /*23a0*/  UIMAD UR38, UR4, -0xe, UR38 ;  /* 0xfffffff2042678a4 */ /* 0x000fe4000f8e0226 */
[----:B------:R-:W-:Y:S01]  /*23b0*/  @UP1 ULOP3.LUT UR39, UR39, 0x1, UR4, 0x78, !UPT ;  /* 0x0000000127271892 */ /* 0x000fe2000f8e7804 */
[----:B-12---:R-:W-:Y:S11]  /*23c0*/  @!P0 BRA `(.L_x_38) ;  /* 0x0000003c00188947 */ /* 0x006ff60003800000 */
.L_x_142:
[----:B-1----:R-:W-:Y:S01]  /*23d0*/  IMAD.SHL.U32 R0, R19, 0x40, RZ ;  /* 0x0000004013007824 */ /* 0x002fe200078e00ff */
[----:B------:R-:W-:Y:S01]  /*23e0*/  ULDC UR6, c[0x0][0x284] ;  /* 0x0000a10000067ab9 */ /* 0x000fe20000000800 */
[----:B------:R-:W-:Y:S01]  /*23f0*/  IMAD.SHL.U32 R22, R22, 0x40, RZ ;  /* 0x0000004016167824 */ /* 0x000fe200078e00ff */
[----:B------:R-:W-:Y:S01]  /*2400*/  SHF.R.S32.HI R71, RZ, 0x1f, R2 ;  /* 0x0000001fff477819 */ /* 0x000fe20000011402 */
[----:B------:R-:W-:Y:S01]  /*2410*/  ULDC.64 UR4, c[0x0][0x5d0] ;  /* 0x0001740000047ab9 */ /* 0x000fe20000000a00 */
[----:B------:R-:W-:Y:S01]  /*2420*/  ISETP.GE.AND P0, PT, R0, UR6, PT ;  /* 0x0000000600007c0c */ /* 0x000fe2000bf06270 */
[----:B------:R-:W-:Y:S01]  /*2430*/  IMAD.WIDE.U32 R4, R2, UR4, R8 ;  /* 0x0000000402047c25 */ /* 0x000fe2000f8e0008 */
[----:B------:R-:W-:Y:S02]  /*2440*/  SHF.R.S32.HI R70, RZ, 0x1f, R22 ;  /* 0x0000001fff467819 */ /* 0x000fe40000011416 */
[C---:B------:R-:W-:Y:S01]  /*2450*/  ISETP.GE.OR P0, PT, R22.reuse, R15, P0 ;  /* 0x0000000f1600720c */ /* 0x040fe20000706670 */
[----:B------:R-:W-:Y:S01]  /*2460*/  IMAD R3, R71, UR4, RZ ;  /* 0x0000000447037c24 */ /* 0x000fe2000f8e02ff */
[----:B------:R-:W-:-:S03]  /*2470*/  IADD3 R4, P1, R22, R4, RZ ;  /* 0x0000000416047210 */ /* 0x000fc60007f3e0ff */
[----:B------:R-:W-:-:S05]  /*2480*/  IMAD R3, R2, UR5, R3 ;  /* 0x0000000502037c24 */ /* 0x000fca000f8e0203 */
[----:B------:R-:W-:-:S03]  /*2490*/  IADD3.X R5, R70, R5, R3, P1, !PT ;  /* 0x0000000546057210 */ /* 0x000fc60000ffe403 */
[----:B------:R-:W-:Y:S05]  /*24a0*/  @P0 BRA `(.L_x_39) ;  /* 0x0000001c00200947 */ /* 0x000fea0003800000 */
[----:B------:R-:W1:Y:S01]  /*24b0*/  LDC.64 R10, c[0x0][0x5c8] ;  /* 0x00017200ff0a7b82 */ /* 0x000e620000000a00 */
[----:B0-----:R-:W-:Y:S01]  /*24c0*/  IMAD.WIDE R12, R19, 0x40, R60 ;  /* 0x00000040130c7825 */ /* 0x001fe200078e023c */
[----:B------:R-:W-:Y:S01]  /*24d0*/  ULDC.64 UR4, c[0x0][0x5c0] ;  /* 0x0001700000047ab9 */ /* 0x000fe20000000a00 */
[----:B------:R-:W-:Y:S02]  /*24e0*/  BSSY B0, `(.L_x_39) ;  /* 0x00001c4000007945 */ /* 0x000fe40003800000 */
[----:B------:R-:W-:Y:S02]  /*24f0*/  IMAD.IADD R72, R67, 0x1, -R0 ;  /* 0x0000000143487824 */ /* 0x000fe400078e0a00 */
[-C--:B-1----:R-:W-:Y:S02]  /*2500*/  IMAD R3, R13, R10.reuse, RZ ;  /* 0x0000000a0d037224 */ /* 0x082fe400078e02ff */
[----:B------:R-:W-:-:S04]  /*2510*/  IMAD.WIDE.U32 R4, R12, R10, R4 ;  /* 0x0000000a0c047225 */ /* 0x000fc800078e0004 */
[----:B------:R-:W-:Y:S01]  /*2520*/  IMAD R3, R12, R11, R3 ;  /* 0x0000000b0c037224 */ /* 0x000fe200078e0203 */
[----:B------:R-:W-:-:S03]  /*2530*/  IADD3 R6, P0, R4, UR4, RZ ;  /* 0x0000000404067c10 */ /* 0x000fc6000ff1e0ff */
[----:B------:R-:W-:Y:S01]  /*2540*/  IMAD.IADD R3, R5, 0x1, R3 ;  /* 0x0000000105037824 */ /* 0x000fe200078e0203 */
[----:B------:R-:W-:-:S04]  /*2550*/  LEA R4, P1, R10, R6, 0x3 ;  /* 0x000000060a047211 */ /* 0x000fc800078218ff */
[----:B------:R-:W-:Y:S01]  /*2560*/  IADD3.X R7, R3, UR5, RZ, P0, !PT ;  /* 0x0000000503077c10 */ /* 0x000fe200087fe4ff */
[----:B------:R-:W-:Y:S01]  /*2570*/  IMAD R3, R62, -0x2, R15 ;  /* 0xfffffffe3e037824 */ /* 0x000fe200078e020f */
[----:B-----5:R-:W-:Y:S02]  /*2580*/  ISETP.NE.AND P0, PT, R59, RZ, PT ;  /* 0x000000ff3b00720c */ /* 0x020fe40003f05270 */
[----:B------:R-:W-:Y:S01]  /*2590*/  LEA.HI.X R5, R10, R7, R11, 0x3, P1 ;  /* 0x000000070a057211 */ /* 0x000fe200008f1c0b */
[----:B------:R-:W-:-:S10]  /*25a0*/  IMAD.IADD R73, R3, 0x1, -R22 ;  /* 0x0000000103497824 */ /* 0x000fd400078e0a16 */
[----:B------:R-:W-:Y:S05]  /*25b0*/  @!P0 BRA `(.L_x_40) ;  /* 0x0000001400188947 */ /* 0x000fea0003800000 */
[----:B------:R-:W0:Y:S01]  /*25c0*/  LDC.64 R14, c[0x0][0x5b0] ;  /* 0x00016c00ff0e7b82 */ /* 0x000e220000000a00 */
[----:B------:R-:W-:Y:S01]  /*25d0*/  ULDC.64 UR4, c[0x0][0x5b8] ;  /* 0x00016e0000047ab9 */ /* 0x000fe20000000a00 */
[----:B------:R-:W-:Y:S01]  /*25e0*/  ISETP.GE.AND P3, PT, R73, 0x1, PT ;  /* 0x000000014900780c */ /* 0x000fe20003f66270 */
[----:B------:R-:W-:Y:S01]  /*25f0*/  IMAD.WIDE.U32 R8, R2, UR4, R8 ;  /* 0x0000000402087c25 */ /* 0x000fe2000f8e0008 */
[----:B------:R-:W-:Y:S02]  /*2600*/  BSSY B1, `(.L_x_41) ;  /* 0x000000e000017945 */ /* 0x000fe40003800000 */
[----:B------:R-:W-:Y:S01]  /*2610*/  ISETP.LT.OR P1, PT, R72, 0x1, !P3 ;  /* 0x000000014800780c */ /* 0x000fe20005f21670 */
[----:B------:R-:W-:Y:S01]  /*2620*/  IMAD R3, R71, UR4, RZ ;  /* 0x0000000447037c24 */ /* 0x000fe2000f8e02ff */
[----:B------:R-:W1:Y:S01]  /*2630*/  LDC.64 R20, c[0x0][0x5a8] ;  /* 0x00016a00ff147b82 */ /* 0x000e620000000a00 */
[----:B------:R-:W-:Y:S02]  /*2640*/  IADD3 R10, P0, R22, R8, RZ ;  /* 0x00000008160a7210 */ /* 0x000fe40007f1e0ff */
[----:B------:R-:W-:-:S05]  /*2650*/  IMAD R3, R2, UR5, R3 ;  /* 0x0000000502037c24 */ /* 0x000fca000f8e0203 */
[----:B------:R-:W-:Y:S01]  /*2660*/  IADD3.X R11, R70, R9, R3, P0, !PT ;  /* 0x00000009460b7210 */ /* 0x000fe200007fe403 */
[-C--:B0-----:R-:W-:Y:S02]  /*2670*/  IMAD R0, R13, R14.reuse, RZ ;  /* 0x0000000e0d007224 */ /* 0x081fe400078e02ff */
[----:B------:R-:W-:-:S04]  /*2680*/  IMAD.WIDE.U32 R2, R12, R14, R10 ;  /* 0x0000000e0c027225 */ /* 0x000fc800078e000a */
[----:B------:R-:W-:Y:S01]  /*2690*/  IMAD R19, R12, R15, R0 ;  /* 0x0000000f0c137224 */ /* 0x000fe200078e0200 */
[----:B-1----:R-:W-:-:S04]  /*26a0*/  IADD3 R2, P0, R2, R20, RZ ;  /* 0x0000001402027210 */ /* 0x002fc80007f1e0ff */
[----:B------:R-:W-:Y:S01]  /*26b0*/  IADD3.X R3, R21, R3, R19, P0, !PT ;  /* 0x0000000315037210 */ /* 0x000fe200007fe413 */
[----:B------:R-:W-:Y:S08]  /*26c0*/  @P1 BRA `(.L_x_42) ;  /* 0x0000000000041947 */ /* 0x000ff00003800000 */
[----:B------:R0:W5:Y:S02]  /*26d0*/  LDG.E.U8 R68, desc[UR36][R2.64] ;  /* 0x0000002402447981 */ /* 0x000164000c1e1100 */
.L_x_42:
[----:B------:R-:W-:Y:S05]  /*26e0*/  BSYNC B1 ;  /* 0x0000000000017941 */ /* 0x000fea0003800000 */
.L_x_41:
[----:B-----5:R-:W-:Y:S01]  /*26f0*/  LOP3.LUT R0, R68, 0xffff, RZ, 0xc0, !PT ;  /* 0x0000ffff44007812 */ /* 0x020fe200078ec0ff */
[C---:B------:R-:W-:Y:S01]  /*2700*/  IMAD.SHL.U32 R8, R14.reuse, 0x8, RZ ;  /* 0x000000080e087824 */ /* 0x040fe200078e00ff */
[----:B------:R-:W-:Y:S01]  /*2710*/  SHF.L.U64.HI R9, R14, 0x3, R15 ;  /* 0x000000030e097819 */ /* 0x000fe2000001020f */
[----:B------:R-:W-:Y:S01]  /*2720*/  BSSY B1, `(.L_x_43) ;  /* 0x000000e000017945 */ /* 0x000fe20003800000 */
[----:B------:R-:W-:Y:S02]  /*2730*/  PRMT R0, R0, 0x8880, RZ ;  /* 0x0000888000007816 */ /* 0x000fe400000000ff */
[----:B------:R-:W-:Y:S01]  /*2740*/  ISETP.GE.AND P2, PT, R73, 0x2, PT ;  /* 0x000000024900780c */ /* 0x000fe20003f46270 */
[----:B------:R-:W-:-:S03]  /*2750*/  IMAD.WIDE.U32 R8, R12, R14, R8 ;  /* 0x0000000e0c087225 */ /* 0x000fc600078e0008 */
[----:B------:R-:W-:Y:S01]  /*2760*/  ISETP.LT.OR P0, PT, R72, 0x1, !P2 ;  /* 0x000000014800780c */ /* 0x000fe20005701670 */
[----:B------:R-:W-:Y:S01]  /*2770*/  IMAD R13, R0, R59, RZ ;  /* 0x0000003b000d7224 */ /* 0x000fe200078e02ff */
[----:B------:R-:W-:Y:S01]  /*2780*/  IADD3 R8, P4, P5, R10, R20, R8 ;  /* 0x000000140a087210 */ /* 0x000fe20007d9e008 */
[----:B------:R-:W-:Y:S02]  /*2790*/  IMAD.IADD R12, R19, 0x1, R9 ;  /* 0x00000001130c7824 */ /* 0x000fe400078e0209 */
[----:B------:R-:W-:-:S05]  /*27a0*/  @!P1 IMAD R15, R24, R58, R13 ;  /* 0x0000003a180f9224 */ /* 0x000fca00078e020d */
[----:B------:R1:W-:Y:S03]  /*27b0*/  @!P1 STG.E.U8 desc[UR36][R6.64], R15 ;  /* 0x0000000f06009986 */ /* 0x0003e6000c101124 */
[----:B------:R-:W-:Y:S05]  /*27c0*/  @P0 BRA `(.L_x_44) ;  /* 0x00000000000c0947 */ /* 0x000fea0003800000 */
[----:B------:R-:W2:Y:S02]  /*27d0*/  LDG.E.U8 R68, desc[UR36][R2.64+0x1] ;  /* 0x0000012402447981 */ /* 0x000ea4000c1e1100 */
[----:B--2---:R-:W-:-:S05]  /*27e0*/  PRMT R0, R68, 0x8880, RZ ;  /* 0x0000888044007816 */ /* 0x004fca00000000ff */
[----:B------:R-:W-:-:S07]  /*27f0*/  IMAD R13, R0, R59, RZ ;  /* 0x0000003b000d7224 */ /* 0x000fce00078e02ff */
.L_x_44:
[----:B------:R-:W-:Y:S05]  /*2800*/  BSYNC B1 ;  /* 0x0000000000017941 */ /* 0x000fea0003800000 */
.L_x_43:
[C---:B------:R-:W-:Y:S01]  /*2810*/  ISETP.LT.OR P3, PT, R72.reuse, 0x9, !P3 ;  /* 0x000000094800780c */ /* 0x040fe20005f61670 */
[----:B------:R-:W-:Y:S01]  /*2820*/  @!P0 IMAD R25, R25, R58, R13 ;  /* 0x0000003a19198224 */ /* 0x000fe200078e020d */
[----:B------:R-:W-:Y:S01]  /*2830*/  ISETP.GE.AND P1, PT, R73, 0x9, PT ;  /* 0x000000094900780c */ /* 0x000fe20003f26270 */
[----:B------:R-:W-:Y:S01]  /*2840*/  BSSY B1, `(.L_x_45) ;  /* 0x000000b000017945 */ /* 0x000fe20003800000 */
[----:B------:R-:W-:Y:S02]  /*2850*/  IADD3.X R9, R11, R21, R12, P4, P5 ;  /* 0x000000150b097210 */ /* 0x000fe400027ea40c */
[----:B------:R2:W-:Y:S01]  /*2860*/  @!P0 STG.E.U8 desc[UR36][R6.64+0x1], R25 ;  /* 0x0000011906008986 */ /* 0x0005e2000c101124 */
[----:B------:R-:W-:Y:S02]  /*2870*/  ISETP.GE.AND P0, PT, R73, 0xa, PT ;  /* 0x0000000a4900780c */ /* 0x000fe40003f06270 */
[C---:B------:R-:W-:Y:S02]  /*2880*/  ISETP.LT.OR P2, PT, R72.reuse, 0x9, !P2 ;  /* 0x000000094800780c */ /* 0x040fe40005741670 */
[----:B------:R-:W-:-:S02]  /*2890*/  ISETP.LT.OR P5, PT, R72, 0x1, !P1 ;  /* 0x000000014800780c */ /* 0x000fc40004fa1670 */
[----:B------:R-:W-:Y:S01]  /*28a0*/  ISETP.LT.OR P4, PT, R72, 0x1, !P0 ;  /* 0x000000014800780c */ /* 0x000fe20004781670 */
[----:B------:R-:W-:-:S12]  /*28b0*/  @P3 BRA `(.L_x_46) ;  /* 0x00000000000c3947 */ /* 0x000fd80003800000 */
[----:B------:R-:W3:Y:S02]  /*28c0*/  LDG.E.U8 R68, desc[UR36][R8.64] ;  /* 0x0000002408447981 */ /* 0x000ee4000c1e1100 */
[----:B---3--:R-:W-:-:S05]  /*28d0*/  PRMT R0, R68, 0x8880, RZ ;  /* 0x0000888044007816 */ /* 0x008fca00000000ff */
[----:B------:R-:W-:-:S07]  /*28e0*/  IMAD R13, R0, R59, RZ ;  /* 0x0000003b000d7224 */ /* 0x000fce00078e02ff */
.L_x_46:
[----:B------:R-:W-:Y:S05]  /*28f0*/  BSYNC B1 ;  /* 0x0000000000017941 */ /* 0x000fea0003800000 */
.L_x_45:
[----:B------:R-:W-:Y:S01]  /*2900*/  @!P3 IMAD R11, R26, R58, R13 ;  /* 0x0000003a1a0bb224 */ /* 0x000fe200078e020d */
[----:B------:R-:W-:Y:S04]  /*2910*/  BSSY B1, `(.L_x_47) ;  /* 0x0000006000017945 */ /* 0x000fe80003800000 */
[----:B------:R3:W-:Y:S01]  /*2920*/  @!P3 STG.E.U8 desc[UR36][R4.64], R11 ;  /* 0x0000000b0400b986 */ /* 0x0007e2000c101124 */
[----:B------:R-:W-:Y:S05]  /*2930*/  @P2 BRA `(.L_x_48) ;  /* 0x00000000000c2947 */ /* 0x000fea0003800000 */
[----:B------:R-:W4:Y:S02]  /*2940*/  LDG.E.U8 R68, desc[UR36][R8.64+0x1] ;  /* 0x0000012408447981 */ /* 0x000f24000c1e1100 */
[----:B----4-:R-:W-:-:S05]  /*2950*/  PRMT R0, R68, 0x8880, RZ ;  /* 0x0000888044007816 */ /* 0x010fca00000000ff */
[----:B------:R-:W-:-:S07]  /*2960*/  IMAD R13, R0, R59, RZ ;  /* 0x0000003b000d7224 */ /* 0x000fce00078e02ff */
.L_x_48:
[----:B------:R-:W-:Y:S05]  /*2970*/  BSYNC B1 ;  /* 0x0000000000017941 */ /* 0x000fea0003800000 */
.L_x_47:
[----:B------:R-:W-:Y:S01]  /*2980*/  @!P2 IMAD R27, R27, R58, R13 ;  /* 0x0000003a1b1ba224 */ /* 0x000fe200078e020d */
[----:B------:R-:W-:Y:S04]  /*2990*/  BSSY B1, `(.L_x_49) ;  /* 0x0000006000017945 */ /* 0x000fe80003800000 */
[----:B------:R4:W-:Y:S01]  /*29a0*/  @!P2 STG.E.U8 desc[UR36][R4.64+0x1], R27 ;  /* 0x0000011b0400a986 */ /* 0x0009e2000c101124 */
[----:B------:R-:W-:Y:S05]  /*29b0*/  @P5 BRA `(.L_x_50) ;  /* 0x00000000000c5947 */ /* 0x000fea0003800000 */
[----:B------:R-:W5:Y:S02]  /*29c0*/  LDG.E.U8 R68, desc[UR36][R2.64+0x8] ;  /* 0x0000082402447981 */ /* 0x000f64000c1e1100 */
[----:B-----5:R-:W-:-:S05]  /*29d0*/  PRMT R0, R68, 0x8880, RZ ;  /* 0x0000888044007816 */ /* 0x020fca00000000ff */
[----:B------:R-:W-:-:S07]  /*29e0*/  IMAD R13, R0, R59, RZ ;  /* 0x0000003b000d7224 */ /* 0x000fce00078e02ff */
.L_x_50:
[----:B------:R-:W-:Y:S05]  /*29f0*/  BSYNC B1 ;  /* 0x0000000000017941 */ /* 0x000fea0003800000 */
.L_x_49:
[----:B---3--:R-:W-:Y:S01]  /*2a00*/  @!P5 IMAD R11, R28, R58, R13 ;  /* 0x0000003a1c0bd224 */ /* 0x008fe200078e020d */
[----:B------:R-:W-:Y:S04]  /*2a10*/  BSSY B1, `(.L_x_51) ;  /* 0x0000006000017945 */ /* 0x000fe80003800000 */
[----:B------:R3:W-:Y:S01]  /*2a20*/  @!P5 STG.E.U8 desc[UR36][R6.64+0x8], R11 ;  /* 0x0000080b0600d986 */ /* 0x0007e2000c101124 */
[----:B------:R-:W-:Y:S05]  /*2a30*/  @P4 BRA `(.L_x_52) ;  /* 0x00000000000c4947 */ /* 0x000fea0003800000 */
[----:B------:R-:W5:Y:S02]  /*2a40*/  LDG.E.U8 R68, desc[UR36][R2.64+0x9] ;  /* 0x0000092402447981 */ /* 0x000f64000c1e1100 */
[----:B-----5:R-:W-:-:S05]  /*2a50*/  PRMT R0, R68, 0x8880, RZ ;  /* 0x0000888044007816 */ /* 0x020fca00000000ff */
[----:B------:R-:W-:-:S07]  /*2a60*/  IMAD R13, R0, R59, RZ ;  /* 0x0000003b000d7224 */ /* 0x000fce00078e02ff */
.L_x_52:
[----:B------:R-:W-:Y:S05]  /*2a70*/  BSYNC B1 ;  /* 0x0000000000017941 */ /* 0x000fea0003800000 */
.L_x_51:
[C---:B------:R-:W-:Y:S01]  /*2a80*/  ISETP.LT.OR P1, PT, R72.reuse, 0x9, !P1 ;  /* 0x000000094800780c */ /* 0x040fe20004f21670 */
[----:B------:R-:W-:Y:S01]  /*2a90*/  @!P4 IMAD R29, R29, R58, R13 ;  /* 0x0000003a1d1dc224 */ /* 0x000fe200078e020d */
[C---:B------:R-:W-:Y:S01]  /*2aa0*/  ISETP.GE.AND P3, PT, R73.reuse, 0x11, PT ;  /* 0x000000114900780c */ /* 0x040fe20003f66270 */
[----:B------:R-:W-:Y:S01]  /*2ab0*/  BSSY B1, `(.L_x_53) ;  /* 0x000000a000017945 */ /* 0x000fe20003800000 */
[----:B------:R-:W-:Y:S02]  /*2ac0*/  ISETP.GE.AND P2, PT, R73, 0x12, PT ;  /* 0x000000124900780c */ /* 0x000fe40003f46270 */
[----:B------:R0:W-:Y:S01]  /*2ad0*/  @!P4 STG.E.U8 desc[UR36][R6.64+0x9], R29 ;  /* 0x0000091d0600c986 */ /* 0x0001e2000c101124 */
[C---:B------:R-:W-:Y:S02]  /*2ae0*/  ISETP.LT.OR P0, PT, R72.reuse, 0x9, !P0 ;  /* 0x000000094800780c */ /* 0x040fe40004701670 */
[C---:B------:R-:W-:Y:S02]  /*2af0*/  ISETP.LT.OR P5, PT, R72.reuse, 0x1, !P3 ;  /* 0x000000014800780c */ /* 0x040fe40005fa1670 */
[----:B------:R-:W-:-:S02]  /*2b00*/  ISETP.LT.OR P4, PT, R72, 0x1, !P2 ;  /* 0x000000014800780c */ /* 0x000fc40005781670 */
[----:B------:R-:W-:Y:S11]  /*2b10*/  @P1 BRA `(.L_x_54) ;  /* 0x00000000000c1947 */ /* 0x000ff60003800000 */
[----:B------:R-:W5:Y:S02]  /*2b20*/  LDG.E.U8 R68, desc[UR36][R8.64+0x8] ;  /* 0x0000082408447981 */ /* 0x000f64000c1e1100 */
[----:B-----5:R-:W-:-:S05]  /*2b30*/  PRMT R0, R68, 0x8880, RZ ;  /* 0x0000888044007816 */ /* 0x020fca00000000ff */
[----:B------:R-:W-:-:S07]  /*2b40*/  IMAD R13, R0, R59, RZ ;  /* 0x0000003b000d7224 */ /* 0x000fce00078e02ff */
.L_x_54:
[----:B------:R-:W-:Y:S05]  /*2b50*/  BSYNC B1 ;  /* 0x0000000000017941 */ /* 0x000fea0003800000 */
.L_x_53:
[----:B---3--:R-:W-:Y:S01]  /*2b60*/  @!P1 IMAD R11, R30, R58, R13 ;  /* 0x0000003a1e0b9224 */ /* 0x008fe200078e020d */
[----:B------:R-:W-:Y:S04]  /*2b70*/  BSSY B1, `(.L_x_55) ;  /* 0x0000006000017945 */ /* 0x000fe80003800000 */
[----:B------:R3:W-:Y:S01]  /*2b80*/  @!P1 STG.E.U8 desc[UR36][R4.64+0x8], R11 ;  /* 0x0000080b04009986 */ /* 0x0007e2000c101124 */
[----:B------:R-:W-:Y:S05]  /*2b90*/  @P0 BRA `(.L_x_56) ;  /* 0x00000000000c0947 */ /* 0x000fea0003800000 */
[----:B------:R-:W5:Y:S02]  /*2ba0*/  LDG.E.U8 R68, desc[UR36][R8.64+0x9] ;  /* 0x0000092408447981 */ /* 0x000f64000c1e1100 */
[----:B-----5:R-:W-:-:S05]  /*2bb0*/  PRMT R0, R68, 0x8880, RZ ;  /* 0x0000888044007816 */ /* 0x020fca00000000ff */
[----:B------:R-:W-:-:S07]  /*2bc0*/  IMAD R13, R0, R59, RZ ;  /* 0x0000003b000d7224 */ /* 0x000fce00078e02ff */
.L_x_56:
[----:B------:R-:W-:Y:S05]  /*2bd0*/  BSYNC B1 ;  /* 0x0000000000017941 */ /* 0x000fea0003800000 */
.L_x_55:
[----:B------:R-:W-:Y:S01]  /*2be0*/  @!P0 IMAD R31, R31, R58, R13 ;  /* 0x0000003a1f1f8224 */ /* 0x000fe200078e020d */
[----:B------:R-:W-:Y:S04]  /*2bf0*/  BSSY B1, `(.L_x_57) ;  /* 0x0000006000017945 */ /* 0x000fe80003800000 */
[----:B------:R0:W-:Y:S01]  /*2c00*/  @!P0 STG.E.U8 desc[UR36][R4.64+0x9], R31 ;  /* 0x0000091f04008986 */ /* 0x0001e2000c101124 */
[----:B------:R-:W-:Y:S05]  /*2c10*/  @P5 BRA `(.L_x_58) ;  /* 0x00000000000c5947 */ /* 0x000fea0003800000 */
[----:B------:R-:W5:Y:S02]  /*2c20*/  LDG.E.U8 R68, desc[UR36][R2.64+0x10] ;  /* 0x0000102402447981 */ /* 0x000f64000c1e1100 */
[----:B-----5:R-:W-:-:S05]  /*2c30*/  PRMT R0, R68, 0x8880, RZ ;  /* 0x0000888044007816 */ /* 0x020fca00000000ff */
[----:B------:R-:W-:-:S07]  /*2c40*/  IMAD R13, R0, R59, RZ ;  /* 0x0000003b000d7224 */ /* 0x000fce00078e02ff */
.L_x_58:
[----:B------:R-:W-:Y:S05]  /*2c50*/  BSYNC B1 ;  /* 0x0000000000017941 */ /* 0x000fea0003800000 */
.L_x_57:
[----:B---3--:R-:W-:Y:S01]  /*2c60*/  @!P5 IMAD R11, R32, R58, R13 ;  /* 0x0000003a200bd224 */ /* 0x008fe200078e020d */
[----:B------:R-:W-:Y:S04]  /*2c70*/  BSSY B1, `(.L_x_59) ;  /* 0x0000006000017945 */ /* 0x000fe80003800000 */
[----:B------:R3:W-:Y:S01]  /*2c80*/  @!P5 STG.E.U8 desc[UR36][R6.64+0x10], R11 ;  /* 0x0000100b0600d986 */ /* 0x0007e2000c101124 */
[----:B------:R-:W-:Y:S05]  /*2c90*/  @P4 BRA `(.L_x_60) ;  /* 0x00000000000c4947 */ /* 0x000fea0003800000 */
[----:B------:R-:W5:Y:S02]  /*2ca0*/  LDG.E.U8 R68, desc[UR36][R2.64+0x11] ;  /* 0x0000112402447981 */ /* 0x000f64000c1e1100 */
[----:B-----5:R-:W-:-:S05]  /*2cb0*/  PRMT R0, R68, 0x8880, RZ ;  /* 0x0000888044007816 */ /* 0x020fca00000000ff */
[----:B------:R-:W-:-:S07]  /*2cc0*/  IMAD R13, R0, R59, RZ ;  /* 0x0000003b000d7224 */ /* 0x000fce00078e02ff */
.L_x_60:
[----:B------:R-:W-:Y:S05]  /*2cd0*/  BSYNC B1 ;  /* 0x0000000000017941 */ /* 0x000fea0003800000 */
.L_x_59:
        /* <DEDUP_REMOVED lines=13> */
.L_x_62:
[----:B------:R-:W-:Y:S05]  /*2db0*/  BSYNC B1 ;  /* 0x0000000000017941 */ /* 0x000fea0003800000 */
.L_x_61:
[----:B---3--:R-:W-:Y:S01]  /*2dc0*/  @!P3 IMAD R11, R34, R58, R13 ;  /* 0x0000003a220bb224 */ /* 0x008fe200078e020d */
[----:B------:R-:W-:Y:S04]  /*2dd0*/  BSSY B1, `(.L_x_63) ;  /* 0x0000006000017945 */ /* 0x000fe80003800000 */
[----:B------:R3:W-:Y:S01]  /*2de0*/  @!P3 STG.E.U8 desc[UR36][R4.64+0x10], R11 ;  /* 0x0000100b0400b986 */ /* 0x0007e2000c101124 */
[----:B------:R-:W-:Y:S05]  /*2df0*/  @P2 BRA `(.L_x_64) ;  /* 0x00000000000c2947 */ /* 0x000fea0003800000 */
[----:B------:R-:W5:Y:S02]  /*2e00*/  LDG.E.U8 R68, desc[UR36][R8.64+0x11] ;  /* 0x0000112408447981 */ /* 0x000f64000c1e1100 */
[----:B-----5:R-:W-:-:S05]  /*2e10*/  PRMT R0, R68, 0x8880, RZ ;  /* 0x0000888044007816 */ /* 0x020fca00000000ff */
[----:B------:R-:W-:-:S07]  /*2e20*/  IMAD R13, R0, R59, RZ ;  /* 0x0000003b000d7224 */ /* 0x000fce00078e02ff */
.L_x_64:
[----:B------:R-:W-:Y:S05]  /*2e30*/  BSYNC B1 ;  /* 0x0000000000017941 */ /* 0x000fea0003800000 */
.L_x_63:
[----:B------:R-:W-:Y:S01]  /*2e40*/  @!P2 IMAD R35, R35, R58, R13 ;  /* 0x0000003a2323a224 */ /* 0x000fe200078e020d */
[----:B------:R-:W-:Y:S04]  /*2e50*/  BSSY B1, `(.L_x_65) ;  /* 0x0000006000017945 */ /* 0x000fe80003800000 */
[----:B------:R0:W-:Y:S01]  /*2e60*/  @!P2 STG.E.U8 desc[UR36][R4.64+0x11], R35 ;  /* 0x000011230400a986 */ /* 0x0001e2000c101124 */
[----:B------:R-:W-:Y:S05]  /*2e70*/  @P5 BRA `(.L_x_66) ;  /* 0x00000000000c5947 */ /* 0x000fea0003800000 */
[----:B------:R-:W5:Y:S02]  /*2e80*/  LDG.E.U8 R68, desc[UR36][R2.64+0x18] ;  /* 0x0000182402447981 */ /* 0x000f64000c1e1100 */
[----:B-----5:R-:W-:-:S05]  /*2e90*/  PRMT R0, R68, 0x8880, RZ ;  /* 0x0000888044007816 */ /* 0x020fca00000000ff */
[----:B------:R-:W-:-:S07]  /*2ea0*/  IMAD R13, R0, R59, RZ ;  /* 0x0000003b000d7224 */ /* 0x000fce00078e02ff */
.L_x_66:
[----:B------:R-:W-:Y:S05]  /*2eb0*/  BSYNC B1 ;  /* 0x0000000000017941 */ /* 0x000fea0003800000 */
.L_x_65:
[----:B---3--:R-:W-:Y:S01]  /*2ec0*/  @!P5 IMAD R11, R36, R58, R13 ;  /* 0x0000003a240bd224 */ /* 0x008fe200078e020d */
[----:B------:R-:W-:Y:S04]  /*2ed0*/  BSSY B1, `(.L_x_67) ;  /* 0x0000006000017945 */ /* 0x000fe80003800000 */
[----:B------:R3:W-:Y:S01]  /*2ee0*/  @!P5 STG.E.U8 desc[UR36][R6.64+0x18], R11 ;  /* 0x0000180b0600d986 */ /* 0x0007e2000c101124 */
[----:B------:R-:W-:Y:S05]  /*2ef0*/  @P4 BRA `(.L_x_68) ;  /* 0x00000000000c4947 */ /* 0x000fea0003800000 */
[----:B------:R-:W5:Y:S02]  /*2f00*/  LDG.E.U8 R68, desc[UR36][R2.64+0x19] ;  /* 0x0000192402447981 */ /* 0x000f64000c1e1100 */
[----:B-----5:R-:W-:-:S05]  /*2f10*/  PRMT R0, R68, 0x8880, RZ ;  /* 0x0000888044007816 */ /* 0x020fca00000000ff */
[----:B------:R-:W-:-:S07]  /*2f20*/  IMAD R13, R0, R59, RZ ;  /* 0x0000003b000d7224 */ /* 0x000fce00078e02ff */
.L_x_68:
[----:B------:R-:W-:Y:S05]  /*2f30*/  BSYNC B1 ;  /* 0x0000000000017941 */ /* 0x000fea0003800000 */
.L_x_67:
        /* <DEDUP_REMOVED lines=13> */
.L_x_70:
[----:B------:R-:W-:Y:S05]  /*3010*/  BSYNC B1 ;  /* 0x0000000000017941 */ /* 0x000fea0003800000 */
.L_x_69:
[----:B---3--:R-:W-:Y:S01]  /*3020*/  @!P1 IMAD R11, R38, R58, R13 ;  /* 0x0000003a260b9224 */ /* 0x008fe200078e020d */
[----:B------:R-:W-:Y:S04]  /*3030*/  BSSY B1, `(.L_x_71) ;  /* 0x0000006000017945 */ /* 0x000fe80003800000 */
[----:B------:R3:W-:Y:S01]  /*3040*/  @!P1 STG.E.U8 desc[UR36][R4.64+0x18], R11 ;  /* 0x0000180b04009986 */ /* 0x0007e2000c101124 */
[----:B------:R-:W-:Y:S05]  /*3050*/  @P4 BRA `(.L_x_72) ;  /* 0x00000000000c4947 */ /* 0x000fea0003800000 */
[----:B------:R-:W5:Y:S02]  /*3060*/  LDG.E.U8 R68, desc[UR36][R8.64+0x19] ;  /* 0x0000192408447981 */ /* 0x000f64000c1e1100 */
[----:B-----5:R-:W-:-:S05]  /*3070*/  PRMT R0, R68, 0x8880, RZ ;  /* 0x0000888044007816 */ /* 0x020fca00000000ff */
[----:B------:R-:W-:-:S07]  /*3080*/  IMAD R13, R0, R59, RZ ;  /* 0x0000003b000d7224 */ /* 0x000fce00078e02ff */
.L_x_72:
[----:B------:R-:W-:Y:S05]  /*3090*/  BSYNC B1 ;  /* 0x0000000000017941 */ /* 0x000fea0003800000 */
.L_x_71:
[----:B------:R-:W-:Y:S01]  /*30a0*/  @!P4 IMAD R39, R39, R58, R13 ;  /* 0x0000003a2727c224 */ /* 0x000fe200078e020d */
[----:B------:R-:W-:Y:S04]  /*30b0*/  BSSY B1, `(.L_x_73) ;  /* 0x0000006000017945 */ /* 0x000fe80003800000 */
[----:B------:R0:W-:Y:S01]  /*30c0*/  @!P4 STG.E.U8 desc[UR36][R4.64+0x19], R39 ;  /* 0x000019270400c986 */ /* 0x0001e2000c101124 */
[----:B------:R-:W-:Y:S05]  /*30d0*/  @P5 BRA `(.L_x_74) ;  /* 0x00000000000c5947 */ /* 0x000fea0003800000 */
[----:B------:R-:W5:Y:S02]  /*30e0*/  LDG.E.U8 R68, desc[UR36][R2.64+0x20] ;  /* 0x0000202402447981 */ /* 0x000f64000c1e1100 */
[----:B-----5:R-:W-:-:S05]  /*30f0*/  PRMT R0, R68, 0x8880, RZ ;  /* 0x0000888044007816 */ /* 0x020fca00000000ff */
[----:B------:R-:W-:-:S07]  /*3100*/  IMAD R13, R0, R59, RZ ;  /* 0x0000003b000d7224 */ /* 0x000fce00078e02ff */
.L_x_74:
[----:B------:R-:W-:Y:S05]  /*3110*/  BSYNC B1 ;  /* 0x0000000000017941 */ /* 0x000fea0003800000 */
.L_x_73:
[----:B---3--:R-:W-:Y:S01]  /*3120*/  @!P5 IMAD R11, R40, R58, R13 ;  /* 0x0000003a280bd224 */ /* 0x008fe200078e020d */
[----:B------:R-:W-:Y:S04]  /*3130*/  BSSY B1, `(.L_x_75) ;  /* 0x0000006000017945 */ /* 0x000fe80003800000 */
[----:B------:R3:W-:Y:S01]  /*3140*/  @!P5 STG.E.U8 desc[UR36][R6.64+0x20], R11 ;  /* 0x0000200b0600d986 */ /* 0x0007e2000c101124 */
[----:B------:R-:W-:Y:S05]  /*3150*/  @P0 BRA `(.L_x_76) ;  /* 0x00000000000c0947 */ /* 0x000fea0003800000 */
[----:B------:R-:W5:Y:S02]  /*3160*/  LDG.E.U8 R68, desc[UR36][R2.64+0x21] ;  /* 0x0000212402447981 */ /* 0x000f64000c1e1100 */
[----:B-----5:R-:W-:-:S05]  /*3170*/  PRMT R0, R68, 0x8880, RZ ;  /* 0x0000888044007816 */ /* 0x020fca00000000ff */
[----:B------:R-:W-:-:S07]  /*3180*/  IMAD R13, R0, R59, RZ ;  /* 0x0000003b000d7224 */ /* 0x000fce00078e02ff */
.L_x_76:
[----:B------:R-:W-:Y:S05]  /*3190*/  BSYNC B1 ;  /* 0x0000000000017941 */ /* 0x000fea0003800000 */
.L_x_75:
        /* <DEDUP_REMOVED lines=13> */
.L_x_78:
[----:B------:R-:W-:Y:S05]  /*3270*/  BSYNC B1 ;  /* 0x0000000000017941 */ /* 0x000fea0003800000 */
.L_x_77:
[----:B---3--:R-:W-:Y:S01]  /*3280*/  @!P3 IMAD R11, R42, R58, R13 ;  /* 0x0000003a2a0bb224 */ /* 0x008fe200078e020d */
[----:B------:R-:W-:Y:S04]  /*3290*/  BSSY B1, `(.L_x_79) ;  /* 0x0000006000017945 */ /* 0x000fe80003800000 */
[----:B------:R3:W-:Y:S01]  /*32a0*/  @!P3 STG.E.U8 desc[UR36][R4.64+0x20], R11 ;  /* 0x0000200b0400b986 */ /* 0x0007e2000c101124 */
[----:B------:R-:W-:Y:S05]  /*32b0*/  @P2 BRA `(.L_x_80) ;  /* 0x00000000000c2947 */ /* 0x000fea0003800000 */
[----:B------:R-:W5:Y:S02]  /*32c0*/  LDG.E.U8 R68, desc[UR36][R8.64+0x21] ;  /* 0x0000212408447981 */ /* 0x000f64000c1e1100 */
[----:B-----5:R-:W-:-:S05]  /*32d0*/  PRMT R0, R68, 0x8880, RZ ;  /* 0x0000888044007816 */ /* 0x020fca00000000ff */
[----:B------:R-:W-:-:S07]  /*32e0*/  IMAD R13, R0, R59, RZ ;  /* 0x0000003b000d7224 */ /* 0x000fce00078e02ff */
.L_x_80:
[----:B------:R-:W-:Y:S05]  /*32f0*/  BSYNC B1 ;  /* 0x0000000000017941 */ /* 0x000fea0003800000 */
.L_x_79:
[----:B------:R-:W-:Y:S01]  /*3300*/  @!P2 IMAD R43, R43, R58, R13 ;  /* 0x0000003a2b2ba224 */ /* 0x000fe200078e020d */
[----:B------:R-:W-:Y:S04]  /*3310*/  BSSY B1, `(.L_x_81) ;  /* 0x0000006000017945 */ /* 0x000fe80003800000 */
[----:B------:R0:W-:Y:S01]  /*3320*/  @!P2 STG.E.U8 desc[UR36][R4.64+0x21], R43 ;  /* 0x0000212b0400a986 */ /* 0x0001e2000c101124 */
[----:B------:R-:W-:Y:S05]  /*3330*/  @P0 BRA `(.L_x_82) ;  /* 0x00000000000c0947 */ /* 0x000fea0003800000 */
[----:B------:R-:W5:Y:S02]  /*3340*/  LDG.E.U8 R68, desc[UR36][R2.64+0x28] ;  /* 0x0000282402447981 */ /* 0x000f64000c1e1100 */
[----:B-----5:R-:W-:-:S05]  /*3350*/  PRMT R0, R68, 0x8880, RZ ;  /* 0x0000888044007816 */ /* 0x020fca00000000ff */
[----:B------:R-:W-:-:S07]  /*3360*/  IMAD R13, R0, R59, RZ ;  /* 0x0000003b000d7224 */ /* 0x000fce00078e02ff */
.L_x_82:
[----:B------:R-:W-:Y:S05]  /*3370*/  BSYNC B1 ;  /* 0x0000000000017941 */ /* 0x000fea0003800000 */
.L_x_81:
[----:B---3--:R-:W-:Y:S01]  /*3380*/  @!P0 IMAD R11, R44, R58, R13 ;  /* 0x0000003a2c0b8224 */ /* 0x008fe200078e020d */
[----:B------:R-:W-:Y:S04]  /*3390*/  BSSY B1, `(.L_x_83) ;  /* 0x0000006000017945 */ /* 0x000fe80003800000 */
[----:B------:R3:W-:Y:S01]  /*33a0*/  @!P0 STG.E.U8 desc[UR36][R6.64+0x28], R11 ;  /* 0x0000280b06008986 */ /* 0x0007e2000c101124 */
[----:B------:R-:W-:Y:S05]  /*33b0*/  @P5 BRA `(.L_x_84) ;  /* 0x00000000000c5947 */ /* 0x000fea0003800000 */
[----:B------:R-:W5:Y:S02]  /*33c0*/  LDG.E.U8 R68, desc[UR36][R2.64+0x29] ;  /* 0x0000292402447981 */ /* 0x000f64000c1e1100 */
[----:B-----5:R-:W-:-:S05]  /*33d0*/  PRMT R0, R68, 0x8880, RZ ;  /* 0x0000888044007816 */ /* 0x020fca00000000ff */
[----:B------:R-:W-:-:S07]  /*33e0*/  IMAD R13, R0, R59, RZ ;  /* 0x0000003b000d7224 */ /* 0x000fce00078e02ff */
.L_x_84:
[----:B------:R-:W-:Y:S05]  /*33f0*/  BSYNC B1 ;  /* 0x0000000000017941 */ /* 0x000fea0003800000 */
.L_x_83:
        /* <DEDUP_REMOVED lines=13> */
.L_x_86:
[----:B------:R-:W-:Y:S05]  /*34d0*/  BSYNC B1 ;  /* 0x0000000000017941 */ /* 0x000fea0003800000 */
.L_x_85:
[----:B---3--:R-:W-:Y:S01]  /*34e0*/  @!P4 IMAD R11, R46, R58, R13 ;  /* 0x0000003a2e0bc224 */ /* 0x008fe200078e020d */
[----:B------:R-:W-:Y:S04]  /*34f0*/  BSSY B1, `(.L_x_87) ;  /* 0x0000006000017945 */ /* 0x000fe80003800000 */
[----:B------:R3:W-:Y:S01]  /*3500*/  @!P4 STG.E.U8 desc[UR36][R4.64+0x28], R11 ;  /* 0x0000280b0400c986 */ /* 0x0007e2000c101124 */
[----:B------:R-:W-:Y:S05]  /*3510*/  @P1 BRA `(.L_x_88) ;  /* 0x00000000000c1947 */ /* 0x000fea0003800000 */
[----:B------:R-:W5:Y:S02]  /*3520*/  LDG.E.U8 R68, desc[UR36][R8.64+0x29] ;  /* 0x0000292408447981 */ /* 0x000f64000c1e1100 */
[----:B-----5:R-:W-:-:S05]  /*3530*/  PRMT R0, R68, 0x8880, RZ ;  /* 0x0000888044007816 */ /* 0x020fca00000000ff */
[----:B------:R-:W-:-:S07]  /*3540*/  IMAD R13, R0, R59, RZ ;  /* 0x0000003b000d7224 */ /* 0x000fce00078e02ff */
.L_x_88:
[----:B------:R-:W-:Y:S05]  /*3550*/  BSYNC B1 ;  /* 0x0000000000017941 */ /* 0x000fea0003800000 */
.L_x_87:
[----:B------:R-:W-:Y:S01]  /*3560*/  @!P1 IMAD R47, R47, R58, R13 ;  /* 0x0000003a2f2f9224 */ /* 0x000fe200078e020d */
[----:B------:R-:W-:Y:S04]  /*3570*/  BSSY B1, `(.L_x_89) ;  /* 0x0000006000017945 */ /* 0x000fe80003800000 */
[----:B------:R0:W-:Y:S01]  /*3580*/  @!P1 STG.E.U8 desc[UR36][R4.64+0x29], R47 ;  /* 0x0000292f04009986 */ /* 0x0001e2000c101124 */
[----:B------:R-:W-:Y:S05]  /*3590*/  @P3 BRA `(.L_x_90) ;  /* 0x00000000000c3947 */ /* 0x000fea0003800000 */
[----:B------:R-:W5:Y:S02]  /*35a0*/  LDG.E.U8 R68, desc[UR36][R2.64+0x30] ;  /* 0x0000302402447981 */ /* 0x000f64000c1e1100 */
[----:B-----5:R-:W-:-:S05]  /*35b0*/  PRMT R0, R68, 0x8880, RZ ;  /* 0x0000888044007816 */ /* 0x020fca00000000ff */
[----:B------:R-:W-:-:S07]  /*35c0*/  IMAD R13, R0, R59, RZ ;  /* 0x0000003b000d7224 */ /* 0x000fce00078e02ff */
.L_x_90:
[----:B------:R-:W-:Y:S05]  /*35d0*/  BSYNC B1 ;  /* 0x0000000000017941 */ /* 0x000fea0003800000 */
.L_x_89:
[----:B---3--:R-:W-:Y:S01]  /*35e0*/  @!P3 IMAD R11, R48, R58, R13 ;  /* 0x0000003a300bb224 */ /* 0x008fe200078e020d */
[----:B------:R-:W-:Y:S04]  /*35f0*/  BSSY B1, `(.L_x_91) ;  /* 0x0000006000017945 */ /* 0x000fe80003800000 */
[----:B------:R3:W-:Y:S01]  /*3600*/  @!P3 STG.E.U8 desc[UR36][R6.64+0x30], R11 ;  /* 0x0000300b0600b986 */ /* 0x0007e2000c101124 */
[----:B------:R-:W-:Y:S05]  /*3610*/  @P5 BRA `(.L_x_92) ;  /* 0x00000000000c5947 */ /* 0x000fea0003800000 */
[----:B------:R-:W5:Y:S02]  /*3620*/  LDG.E.U8 R68, desc[UR36][R2.64+0x31] ;  /* 0x0000312402447981 */ /* 0x000f64000c1e1100 */
[----:B-----5:R-:W-:-:S05]  /*3630*/  PRMT R0, R68, 0x8880, RZ ;  /* 0x0000888044007816 */ /* 0x020fca00000000ff */
[----:B------:R-:W-:-:S07]  /*3640*/  IMAD R13, R0, R59, RZ ;  /* 0x0000003b000d7224 */ /* 0x000fce00078e02ff */
.L_x_92:
[----:B------:R-:W-:Y:S05]  /*3650*/  BSYNC B1 ;  /* 0x0000000000017941 */ /* 0x000fea0003800000 */
.L_x_91:
        /* <DEDUP_REMOVED lines=9> */
[----:B------:R-:W-:Y:S01]  /*36f0*/  ISETP.LT.OR P3, PT, R72, 0x9, !P3 ;  /* 0x000000094800780c */ /* 0x000fe20005f61670 */
[----:B------:R-:W-:-:S12]  /*3700*/  @P2 BRA `(.L_x_94) ;  /* 0x00000000000c2947 */ /* 0x000fd80003800000 */
[----:B------:R-:W5:Y:S02]  /*3710*/  LDG.E.U8 R68, desc[UR36][R8.64+0x30] ;  /* 0x0000302408447981 */ /* 0x000f64000c1e1100 */
[----:B-----5:R-:W-:-:S05]  /*3720*/  PRMT R0, R68, 0x8880, RZ ;  /* 0x0000888044007816 */ /* 0x020fca00000000ff */
[----:B------:R-:W-:-:S07]  /*3730*/  IMAD R13, R0, R59, RZ ;  /* 0x0000003b000d7224 */ /* 0x000fce00078e02ff */
.L_x_94:
[----:B------:R-:W-:Y:S05]  /*3740*/  BSYNC B1 ;  /* 0x0000000000017941 */ /* 0x000fea0003800000 */
.L_x_93:
[----:B---3--:R-:W-:Y:S01]  /*3750*/  @!P2 IMAD R11, R50, R58, R13 ;  /* 0x0000003a320ba224 */ /* 0x008fe200078e020d */
[----:B------:R-:W-:Y:S04]  /*3760*/  BSSY B1, `(.L_x_95) ;  /* 0x0000006000017945 */ /* 0x000fe80003800000 */
[----:B------:R3:W-:Y:S01]  /*3770*/  @!P2 STG.E.U8 desc[UR36][R4.64+0x30], R11 ;  /* 0x0000300b0400a986 */ /* 0x0007e2000c101124 */
[----:B------:R-:W-:Y:S05]  /*3780*/  @P0 BRA `(.L_x_96) ;  /* 0x00000000000c0947 */ /* 0x000fea0003800000 */
[----:B------:R-:W5:Y:S02]  /*3790*/  LDG.E.U8 R68, desc[UR36][R8.64+0x31] ;  /* 0x0000312408447981 */ /* 0x000f64000c1e1100 */
[----:B-----5:R-:W-:-:S05]  /*37a0*/  PRMT R0, R68, 0x8880, RZ ;  /* 0x0000888044007816 */ /* 0x020fca00000000ff */
[----:B------:R-:W-:-:S07]  /*37b0*/  IMAD R13, R0, R59, RZ ;  /* 0x0000003b000d7224 */ /* 0x000fce00078e02ff */
.L_x_96:
[----:B------:R-:W-:Y:S05]  /*37c0*/  BSYNC B1 ;  /* 0x0000000000017941 */ /* 0x000fea0003800000 */
.L_x_95:
[----:B------:R-:W-:Y:S01]  /*37d0*/  @!P0 IMAD R51, R51, R58, R13 ;  /* 0x0000003a33338224 */ /* 0x000fe200078e020d */
[----:B------:R-:W-:Y:S04]  /*37e0*/  BSSY B1, `(.L_x_97) ;  /* 0x0000006000017945 */ /* 0x000fe80003800000 */
[----:B------:R0:W-:Y:S01]  /*37f0*/  @!P0 STG.E.U8 desc[UR36][R4.64+0x31], R51 ;  /* 0x0000313304008986 */ /* 0x0001e2000c101124 */
[----:B------:R-:W-:Y:S05]  /*3800*/  @P5 BRA `(.L_x_98) ;  /* 0x00000000000c5947 */ /* 0x000fea0003800000 */
[----:B------:R-:W5:Y:S02]  /*3810*/  LDG.E.U8 R68, desc[UR36][R2.64+0x38] ;  /* 0x0000382402447981 */ /* 0x000f64000c1e1100 */
[----:B-----5:R-:W-:-:S05]  /*3820*/  PRMT R0, R68, 0x8880, RZ ;  /* 0x0000888044007816 */ /* 0x020fca00000000ff */
[----:B------:R-:W-:-:S07]  /*3830*/  IMAD R13, R0, R59, RZ ;  /* 0x0000003b000d7224 */ /* 0x000fce00078e02ff */
.L_x_98:
[----:B------:R-:W-:Y:S05]  /*3840*/  BSYNC B1 ;  /* 0x0000000000017941 */ /* 0x000fea0003800000 */
.L_x_97:
[----:B---3--:R-:W-:Y:S01]  /*3850*/  @!P5 IMAD R11, R52, R58, R13 ;  /* 0x0000003a340bd224 */ /* 0x008fe200078e020d */
[----:B------:R-:W-:Y:S04]  /*3860*/  BSSY B1, `(.L_x_99) ;  /* 0x0000006000017945 */ /* 0x000fe80003800000 */
[----:B------:R3:W-:Y:S01]  /*3870*/  @!P5 STG.E.U8 desc[UR36][R6.64+0x38], R11 ;  /* 0x0000380b0600d986 */ /* 0x0007e2000c101124 */
[----:B------:R-:W-:Y:S05]  /*3880*/  @P4 BRA `(.L_x_100) ;  /* 0x00000000000c4947 */ /* 0x000fea0003800000 */
[----:B------:R-:W5:Y:S02]  /*3890*/  LDG.E.U8 R68, desc[UR36][R2.64+0x39] ;  /* 0x0000392402447981 */ /* 0x000f64000c1e1100 */
[----:B-----5:R-:W-:-:S05]  /*38a0*/  PRMT R0, R68, 0x8880, RZ ;  /* 0x0000888044007816 */ /* 0x020fca00000000ff */
[----:B------:R-:W-:-:S07]  /*38b0*/  IMAD R13, R0, R59, RZ ;  /* 0x0000003b000d7224 */ /* 0x000fce00078e02ff */
.L_x_100:
[----:B------:R-:W-:Y:S05]  /*38c0*/  BSYNC B1 ;  /* 0x0000000000017941 */ /* 0x000fea0003800000 */
.L_x_99:
[----:B------:R-:W-:Y:S01]  /*38d0*/  @!P4 IMAD R53, R53, R58, R13 ;  /* 0x0000003a3535c224 */ /* 0x000fe200078e020d */
[----:B------:R-:W-:Y:S04]  /*38e0*/  BSSY B1, `(.L_x_101) ;  /* 0x0000006000017945 */ /* 0x000fe80003800000 */
[----:B------:R0:W-:Y:S01]  /*38f0*/  @!P4 STG.E.U8 desc[UR36][R6.64+0x39], R53 ;  /* 0x000039350600c986 */ /* 0x0001e2000c101124 */
[----:B------:R-:W-:Y:S05]  /*3900*/  @P3 BRA `(.L_x_102) ;  /* 0x00000000000c3947 */ /* 0x000fea0003800000 */
[----:B------:R-:W5:Y:S02]  /*3910*/  LDG.E.U8 R68, desc[UR36][R8.64+0x38] ;  /* 0x0000382408447981 */ /* 0x000f64000c1e1100 */
[----:B-----5:R-:W-:-:S05]  /*3920*/  PRMT R0, R68, 0x8880, RZ ;  /* 0x0000888044007816 */ /* 0x020fca00000000ff */
[----:B------:R-:W-:-:S07]  /*3930*/  IMAD R13, R0, R59, RZ ;  /* 0x0000003b000d7224 */ /* 0x000fce00078e02ff */
.L_x_102:
[----:B------:R-:W-:Y:S05]  /*3940*/  BSYNC B1 ;  /* 0x0000000000017941 */ /* 0x000fea0003800000 */
.L_x_101:
[----:B0-----:R-:W-:Y:S01]  /*3950*/  @!P3 IMAD R3, R54, R58, R13 ;  /* 0x0000003a3603b224 */ /* 0x001fe200078e020d */
[----:B------:R-:W-:Y:S01]  /*3960*/  ISETP.LT.OR P1, PT, R72, 0x9, !P1 ;  /* 0x000000094800780c */ /* 0x000fe20004f21670 */
[----:B------:R-:W-:Y:S03]  /*3970*/  BSSY B1, `(.L_x_103) ;  /* 0x0000006000017945 */ /* 0x000fe60003800000 */
[----:B------:R0:W-:Y:S09]  /*3980*/  @!P3 STG.E.U8 desc[UR36][R4.64+0x38], R3 ;  /* 0x000038030400b986 */ /* 0x0001f2000c101124 */
[----:B------:R-:W-:Y:S05]  /*3990*/  @P1 BRA `(.L_x_104) ;  /* 0x00000000000c1947 */ /* 0x000fea0003800000 */
[----:B------:R-:W5:Y:S02]  /*39a0*/  LDG.E.U8 R68, desc[UR36][R8.64+0x39] ;  /* 0x0000392408447981 */ /* 0x000f64000c1e1100 */
[----:B-----5:R-:W-:-:S05]  /*39b0*/  PRMT R0, R68, 0x8880, RZ ;  /* 0x0000888044007816 */ /* 0x020fca00000000ff */
[----:B------:R-:W-:-:S07]  /*39c0*/  IMAD R13, R0, R59, RZ ;  /* 0x0000003b000d7224 */ /* 0x000fce00078e02ff */
.L_x_104:
[----:B------:R-:W-:Y:S05]  /*39d0*/  BSYNC B1 ;  /* 0x0000000000017941 */ /* 0x000fea0003800000 */
.L_x_103:
[----:B------:R-:W-:Y:S01]  /*39e0*/  IMAD R13, R55, R58, R13 ;  /* 0x0000003a370d7224 */ /* 0x000fe200078e020d */
[----:B------:R-:W-:Y:S06]  /*39f0*/  @P1 BRA `(.L_x_105) ;  /* 0x0000000400c81947 */ /* 0x000fec0003800000 */
[----:B------:R0:W-:Y:S01]  /*3a00*/  STG.E.U8 desc[UR36][R4.64+0x39], R13 ;  /* 0x0000390d04007986 */ /* 0x0001e2000c101124 */
[----:B------:R-:W-:Y:S05]  /*3a10*/  BRA `(.L_x_105) ;  /* 0x0000000400c07947 */ /* 0x000fea0003800000 */
.L_x_40:
[C---:B------:R-:W-:Y:S02]  /*3a20*/  ISETP.GE.AND P1, PT, R73.reuse, 0x1, PT ;  /* 0x000000014900780c */ /* 0x040fe40003f26270 */
[----:B------:R-:W-:Y:S02]  /*3a30*/  ISETP.GE.AND P0, PT, R73, 0x2, PT ;  /* 0x000000024900780c */ /* 0x000fe40003f06270 */
[C---:B------:R-:W-:Y:S02]  /*3a40*/  ISETP.LT.OR P4, PT, R72.reuse, 0x1, !P1 ;  /* 0x000000014800780c */ /* 0x040fe40004f81670 */
[C---:B------:R-:W-:Y:S02]  /*3a50*/  ISETP.LT.OR P5, PT, R72.reuse, 0x1, !P0 ;  /* 0x000000014800780c */ /* 0x040fe400047a1670 */
[C---:B------:R-:W-:Y:S02]  /*3a60*/  ISETP.LT.OR P1, PT, R72.reuse, 0x9, !P1 ;  /* 0x000000094800780c */ /* 0x040fe40004f21670 */
[----:B------:R-:W-:-:S02]  /*3a70*/  ISETP.LT.OR P0, PT, R72, 0x9, !P0 ;  /* 0x000000094800780c */ /* 0x000fc40004701670 */
[C---:B------:R-:W-:Y:S02]  /*3a80*/  ISETP.GE.AND P3, PT, R73.reuse, 0x9, PT ;  /* 0x000000094900780c */ /* 0x040fe40003f66270 */
[----:B------:R-:W-:-:S03]  /*3a90*/  ISETP.GE.AND P2, PT, R73, 0xa, PT ;  /* 0x0000000a4900780c */ /* 0x000fc60003f46270 */
[-C--:B------:R-:W-:Y:S02]  /*3aa0*/  @!P4 IMAD R3, R24, R58.reuse, RZ ;  /* 0x0000003a1803c224 */ /* 0x080fe400078e02ff */
[-C--:B------:R-:W-:Y:S02]  /*3ab0*/  @!P5 IMAD R25, R25, R58.reuse, RZ ;  /* 0x0000003a1919d224 */ /* 0x080fe400078e02ff */
[-C--:B------:R-:W-:Y:S01]  /*3ac0*/  @!P1 IMAD R9, R26, R58.reuse, RZ ;  /* 0x0000003a1a099224 */ /* 0x080fe200078e02ff */
[----:B------:R0:W-:Y:S01]  /*3ad0*/  @!P4 STG.E.U8 desc[UR36][R6.64], R3 ;  /* 0x000000030600c986 */ /* 0x0001e2000c101124 */
[C---:B------:R-:W-:Y:S01]  /*3ae0*/  ISETP.LT.OR P4, PT, R72.reuse, 0x1, !P3 ;  /* 0x000000014800780c */ /* 0x040fe20005f81670 */
[----:B------:R-:W-:Y:S02]  /*3af0*/  @!P0 IMAD R27, R27, R58, RZ ;  /* 0x0000003a1b1b8224 */ /* 0x000fe400078e02ff */
[----:B------:R-:W-:Y:S01]  /*3b00*/  @!P5 STG.E.U8 desc[UR36][R6.64+0x1], R25 ;  /* 0x000001190600d986 */ /* 0x000fe2000c101124 */
[----:B------:R-:W-:-:S02]  /*3b10*/  ISETP.LT.OR P5, PT, R72, 0x1, !P2 ;  /* 0x000000014800780c */ /* 0x000fc400057a1670 */
[C---:B------:R-:W-:Y:S01]  /*3b20*/  ISETP.LT.OR P2, PT, R72.reuse, 0x9, !P2 ;  /* 0x000000094800780c */ /* 0x040fe20005741670 */
[----:B------:R1:W-:Y:S01]  /*3b30*/  @!P1 STG.E.U8 desc[UR36][R4.64], R9 ;  /* 0x0000000904009986 */ /* 0x0003e2000c101124 */
[----:B------:R-:W-:Y:S02]  /*3b40*/  ISETP.LT.OR P1, PT, R72, 0x9, !P3 ;  /* 0x000000094800780c */ /* 0x000fe40005f21670 */
[C---:B------:R-:W-:Y:S01]  /*3b50*/  ISETP.GE.AND P3, PT, R73.reuse, 0x11, PT ;  /* 0x000000114900780c */ /* 0x040fe20003f66270 */
[----:B------:R-:W-:Y:S01]  /*3b60*/  @!P0 STG.E.U8 desc[UR36][R4.64+0x1], R27 ;  /* 0x0000011b04008986 */ /* 0x000fe2000c101124 */
[----:B------:R-:W-:Y:S01]  /*3b70*/  ISETP.GE.AND P0, PT, R73, 0x12, PT ;  /* 0x000000124900780c */ /* 0x000fe20003f06270 */
[----:B------:R-:W-:-:S04]  /*3b80*/  @!P4 IMAD R11, R28, R58, RZ ;  /* 0x0000003a1c0bc224 */ /* 0x000fc800078e02ff */
[-C--:B------:R-:W-:Y:S01]  /*3b90*/  @!P5 IMAD R29, R29, R58.reuse, RZ ;  /* 0x0000003a1d1dd224 */ /* 0x080fe200078e02ff */
[----:B------:R-:W-:Y:S01]  /*3ba0*/  @!P4 STG.E.U8 desc[UR36][R6.64+0x8], R11 ;  /* 0x0000080b0600c986 */ /* 0x000fe2000c101124 */
[C---:B------:R-:W-:Y:S01]  /*3bb0*/  ISETP.LT.OR P4, PT, R72.reuse, 0x1, !P3 ;  /* 0x000000014800780c */ /* 0x040fe20005f81670 */
[-C--:B------:R-:W-:Y:S02]  /*3bc0*/  @!P2 IMAD R31, R31, R58.reuse, RZ ;  /* 0x0000003a1f1fa224 */ /* 0x080fe400078e02ff */
[----:B------:R-:W-:Y:S01]  /*3bd0*/  @!P5 STG.E.U8 desc[UR36][R6.64+0x9], R29 ;  /* 0x0000091d0600d986 */ /* 0x000fe2000c101124 */
[----:B------:R-:W-:Y:S01]  /*3be0*/  ISETP.LT.OR P5, PT, R72, 0x1, !P0 ;  /* 0x000000014800780c */ /* 0x000fe200047a1670 */
[----:B0-----:R-:W-:Y:S01]  /*3bf0*/  @!P1 IMAD R3, R30, R58, RZ ;  /* 0x0000003a1e039224 */ /* 0x001fe200078e02ff */
[----:B------:R-:W-:Y:S01]  /*3c00*/  ISETP.LT.OR P0, PT, R72, 0x9, !P0 ;  /* 0x000000094800780c */ /* 0x000fe20004701670 */
[----:B------:R-:W-:Y:S01]  /*3c10*/  @!P2 STG.E.U8 desc[UR36][R4.64+0x9], R31 ;  /* 0x0000091f0400a986 */ /* 0x000fe2000c101124 */
[----:B------:R-:W-:-:S03]  /*3c20*/  ISETP.GE.AND P2, PT, R73, 0x19, PT ;  /* 0x000000194900780c */ /* 0x000fc60003f46270 */
[----:B------:R0:W-:Y:S01]  /*3c30*/  @!P1 STG.E.U8 desc[UR36][R4.64+0x8], R3 ;  /* 0x0000080304009986 */ /* 0x0001e2000c101124 */
[----:B------:R-:W-:Y:S01]  /*3c40*/  ISETP.LT.OR P1, PT, R72, 0x9, !P3 ;  /* 0x000000094800780c */ /* 0x000fe20005f21670 */
[----:B-1----:R-:W-:Y:S01]  /*3c50*/  @!P4 IMAD R9, R32, R58, RZ ;  /* 0x0000003a2009c224 */ /* 0x002fe200078e02ff */
[----:B------:R-:W-:-:S03]  /*3c60*/  ISETP.GE.AND P3, PT, R73, 0x1a, PT ;  /* 0x0000001a4900780c */ /* 0x000fc60003f66270 */
[-C--:B------:R-:W-:Y:S01]  /*3c70*/  @!P5 IMAD R33, R33, R58.reuse, RZ ;  /* 0x0000003a2121d224 */ /* 0x080fe200078e02ff */
[----:B------:R-:W-:Y:S01]  /*3c80*/  @!P4 STG.E.U8 desc[UR36][R6.64+0x10], R9 ;  /* 0x000010090600c986 */ /* 0x000fe2000c101124 */
[C---:B------:R-:W-:Y:S01]  /*3c90*/  ISETP.LT.OR P4, PT, R72.reuse, 0x1, !P3 ;  /* 0x000000014800780c */ /* 0x040fe20005f81670 */
[-C--:B------:R-:W-:Y:S01]  /*3ca0*/  @!P0 IMAD R35, R35, R58.reuse, RZ ;  /* 0x0000003a23238224 */ /* 0x080fe200078e02ff */
[C---:B------:R-:W-:Y:S01]  /*3cb0*/  ISETP.LT.OR P3, PT, R72.reuse, 0x9, !P3 ;  /* 0x000000094800780c */ /* 0x040fe20005f61670 */
[----:B------:R-:W-:Y:S01]  /*3cc0*/  @!P5 STG.E.U8 desc[UR36][R6.64+0x11], R33 ;  /* 0x000011210600d986 */ /* 0x000fe2000c101124 */
[----:B------:R-:W-:Y:S02]  /*3cd0*/  ISETP.LT.OR P5, PT, R72, 0x1, !P2 ;  /* 0x000000014800780c */ /* 0x000fe400057a1670 */
[----:B0-----:R-:W-:Y:S01]  /*3ce0*/  @!P1 IMAD R3, R34, R58, RZ ;  /* 0x0000003a22039224 */ /* 0x001fe200078e02ff */
[----:B------:R-:W-:Y:S01]  /*3cf0*/  @!P0 STG.E.U8 desc[UR36][R4.64+0x11], R35 ;  /* 0x0000112304008986 */ /* 0x000fe2000c101124 */
[----:B------:R-:W-:-:S02]  /*3d00*/  ISETP.LT.OR P2, PT, R72, 0x9, !P2 ;  /* 0x000000094800780c */ /* 0x000fc40005741670 */
[C---:B------:R-:W-:Y:S01]  /*3d10*/  ISETP.GE.AND P0, PT, R73.reuse, 0x21, PT ;  /* 0x000000214900780c */ /* 0x040fe20003f06270 */
[----:B------:R0:W-:Y:S01]  /*3d20*/  @!P1 STG.E.U8 desc[UR36][R4.64+0x10], R3 ;  /* 0x0000100304009986 */ /* 0x0001e2000c101124 */
[----:B------:R-:W-:Y:S01]  /*3d30*/  ISETP.GE.AND P1, PT, R73, 0x22, PT ;  /* 0x000000224900780c */ /* 0x000fe20003f26270 */
[-C--:B------:R-:W-:Y:S02]  /*3d40*/  @!P4 IMAD R37, R37, R58.reuse, RZ ;  /* 0x0000003a2525c224 */ /* 0x080fe400078e02ff */
[-C--:B------:R-:W-:Y:S02]  /*3d50*/  @!P3 IMAD R39, R39, R58.reuse, RZ ;  /* 0x0000003a2727b224 */ /* 0x080fe400078e02ff */
[-C--:B------:R-:W-:Y:S01]  /*3d60*/  @!P5 IMAD R11, R36, R58.reuse, RZ ;  /* 0x0000003a240bd224 */ /* 0x080fe200078e02ff */
[----:B------:R-:W-:Y:S01]  /*3d70*/  @!P4 STG.E.U8 desc[UR36][R6.64+0x19], R37 ;  /* 0x000019250600c986 */ /* 0x000fe2000c101124 */
[C---:B------:R-:W-:Y:S02]  /*3d80*/  ISETP.LT.OR P4, PT, R72.reuse, 0x1, !P0 ;  /* 0x000000014800780c */ /* 0x040fe40004781670 */
[C---:B------:R-:W-:Y:S01]  /*3d90*/  ISETP.LT.OR P0, PT, R72.reuse, 0x9, !P0 ;  /* 0x000000094800780c */ /* 0x040fe20004701670 */
[----:B------:R-:W-:Y:S01]  /*3da0*/  @!P5 STG.E.U8 desc[UR36][R6.64+0x18], R11 ;  /* 0x0000180b0600d986 */ /* 0x000fe2000c101124 */
[----:B------:R-:W-:Y:S01]  /*3db0*/  ISETP.LT.OR P5, PT, R72, 0x1, !P1 ;  /* 0x000000014800780c */ /* 0x000fe20004fa1670 */
[----:B0-----:R-:W-:Y:S01]  /*3dc0*/  @!P2 IMAD R3, R38, R58, RZ ;  /* 0x0000003a2603a224 */ /* 0x001fe200078e02ff */
[----:B------:R-:W-:Y:S01]  /*3dd0*/  ISETP.LT.OR P1, PT, R72, 0x9, !P1 ;  /* 0x000000094800780c */ /* 0x000fe20004f21670 */
[----:B------:R-:W-:Y:S01]  /*3de0*/  @!P3 STG.E.U8 desc[UR36][R4.64+0x19], R39 ;  /* 0x000019270400b986 */ /* 0x000fe2000c101124 */
[----:B------:R-:W-:-:S03]  /*3df0*/  ISETP.GE.AND P3, PT, R73, 0x29, PT ;  /* 0x000000294900780c */ /* 0x000fc60003f66270 */
[----:B------:R0:W-:Y:S01]  /*3e00*/  @!P2 STG.E.U8 desc[UR36][R4.64+0x18], R3 ;  /* 0x000018030400a986 */ /* 0x0001e2000c101124 */
[----:B------:R-:W-:Y:S01]  /*3e10*/  ISETP.GE.AND P2, PT, R73, 0x2a, PT ;  /* 0x0000002a4900780c */ /* 0x000fe20003f46270 */
[----:B------:R-:W-:-:S04]  /*3e20*/  @!P4 IMAD R9, R40, R58, RZ ;  /* 0x0000003a2809c224 */ /* 0x000fc800078e02ff */
[-C--:B------:R-:W-:Y:S01]  /*3e30*/  @!P5 IMAD R41, R41, R58.reuse, RZ ;  /* 0x0000003a2929d224 */ /* 0x080fe200078e02ff */
[----:B------:R-:W-:Y:S01]  /*3e40*/  @!P4 STG.E.U8 desc[UR36][R6.64+0x20], R9 ;  /* 0x000020090600c986 */ /* 0x000fe2000c101124 */
[C---:B------:R-:W-:Y:S01]  /*3e50*/  ISETP.LT.OR P4, PT, R72.reuse, 0x1, !P3 ;  /* 0x000000014800780c */ /* 0x040fe20005f81670 */
[-C--:B------:R-:W-:Y:S01]  /*3e60*/  @!P1 IMAD R43, R43, R58.reuse, RZ ;  /* 0x0000003a2b2b9224 */ /* 0x080fe200078e02ff */
        /* <DEDUP_REMOVED lines=25> */
[----:B------:R1:W-:Y:S01]  /*4000*/  @!P4 STG.E.U8 desc[UR36][R6.64+0x30], R9 ;  /* 0x000030090600c986 */ /* 0x0003e2000c101124 */
[C---:B------:R-:W-:Y:S01]  /*4010*/  ISETP.LT.OR P4, PT, R72.reuse, 0x1, !P2 ;  /* 0x000000014800780c */ /* 0x040fe20005781670 */
[-C--:B------:R-:W-:Y:S01]  /*4020*/  @!P0 IMAD R51, R51, R58.reuse, RZ ;  /* 0x0000003a33338224 */ /* 0x080fe200078e02ff */
[C---:B------:R-:W-:Y:S01]  /*4030*/  ISETP.LT.OR P2, PT, R72.reuse, 0x9, !P2 ;  /* 0x000000094800780c */ /* 0x040fe20005741670 */
[----:B------:R2:W-:Y:S01]  /*4040*/  @!P5 STG.E.U8 desc[UR36][R6.64+0x31], R49 ;  /* 0x000031310600d986 */ /* 0x0005e2000c101124 */
[----:B------:R-:W-:Y:S01]  /*4050*/  ISETP.LT.OR P5, PT, R72, 0x1, !P3 ;  /* 0x000000014800780c */ /* 0x000fe20005fa1670 */
[-C--:B0-----:R-:W-:Y:S01]  /*4060*/  @!P1 IMAD R3, R50, R58.reuse, RZ ;  /* 0x0000003a32039224 */ /* 0x081fe200078e02ff */
[----:B------:R-:W-:Y:S01]  /*4070*/  ISETP.LT.OR P3, PT, R72, 0x9, !P3 ;  /* 0x000000094800780c */ /* 0x000fe20005f61670 */
[----:B------:R2:W-:Y:S04]  /*4080*/  @!P0 STG.E.U8 desc[UR36][R4.64+0x31], R51 ;  /* 0x0000313304008986 */ /* 0x0005e8000c101124 */
[----:B------:R2:W-:Y:S02]  /*4090*/  @!P1 STG.E.U8 desc[UR36][R4.64+0x30], R3 ;  /* 0x0000300304009986 */ /* 0x0005e4000c101124 */
[----:B------:R-:W-:-:S02]  /*40a0*/  @!P4 IMAD R11, R52, R58, RZ ;  /* 0x0000003a340bc224 */ /* 0x000fc400078e02ff */
[-C--:B-1----:R-:W-:Y:S02]  /*40b0*/  @!P2 IMAD R9, R54, R58.reuse, RZ ;  /* 0x0000003a3609a224 */ /* 0x082fe400078e02ff */
[-C--:B------:R-:W-:Y:S01]  /*40c0*/  @!P5 IMAD R53, R53, R58.reuse, RZ ;  /* 0x0000003a3535d224 */ /* 0x080fe200078e02ff */
[----:B------:R2:W-:Y:S01]  /*40d0*/  @!P4 STG.E.U8 desc[UR36][R6.64+0x38], R11 ;  /* 0x0000380b0600c986 */ /* 0x0005e2000c101124 */
[----:B------:R-:W-:-:S03]  /*40e0*/  @!P3 IMAD R55, R55, R58, RZ ;  /* 0x0000003a3737b224 */ /* 0x000fc600078e02ff */
[----:B------:R2:W-:Y:S04]  /*40f0*/  @!P5 STG.E.U8 desc[UR36][R6.64+0x39], R53 ;  /* 0x000039350600d986 */ /* 0x0005e8000c101124 */
[----:B------:R2:W-:Y:S04]  /*4100*/  @!P2 STG.E.U8 desc[UR36][R4.64+0x38], R9 ;  /* 0x000038090400a986 */ /* 0x0005e8000c101124 */
[----:B------:R2:W-:Y:S02]  /*4110*/  @!P3 STG.E.U8 desc[UR36][R4.64+0x39], R55 ;  /* 0x000039370400b986 */ /* 0x0005e4000c101124 */
.L_x_105:
[----:B------:R-:W-:Y:S05]  /*4120*/  BSYNC B0 ;  /* 0x0000000000007941 */ /* 0x000fea0003800000 */
.L_x_39:
[----:B0-2---:R-:W2:Y:S01]  /*4130*/  LDL.64 R2, [R1] ;  /* 0x0000000001027983 */ /* 0x005ea20000100a00 */
[----:B------:R-:W-:Y:S01]  /*4140*/  ULDC.64 UR4, c[0x0][0x650] ;  /* 0x0001940000047ab9 */ /* 0x000fe20000000a00 */
[----:B------:R0:W-:Y:S01]  /*4150*/  SYNCS.ARRIVE.TRANS64.A1T0 RZ, [R66+UR47], RZ ;  /* 0x000000ff42ff79a7 */ /* 0x0001e2000810002f */
[----:B------:R-:W-:Y:S01]  /*4160*/  PRMT R0, RZ, 0x7610, R0 ;  /* 0x00007610ff007816 */ /* 0x000fe20000000000 */
[----:B------:R-:W-:Y:S02]  /*4170*/  IMAD.MOV.U32 R19, RZ, RZ, -0x1 ;  /* 0xffffffffff137424 */ /* 0x000fe400078e00ff */
[----:B------:R-:W-:Y:S01]  /*4180*/  IMAD.MOV.U32 R22, RZ, RZ, -0x1 ;  /* 0xffffffffff167424 */ /* 0x000fe200078e00ff */
[----:B--2---:R-:W-:-:S04]  /*4190*/  LEA R18, P0, R2, R18, 0x1 ;  /* 0x0000001202127211 */ /* 0x004fc800078008ff */
[----:B------:R-:W-:Y:S01]  /*41a0*/  LEA.HI.X R17, R2, R17, R23, 0x1, P0 ;  /* 0x0000001102117211 */ /* 0x000fe200000f0c17 */
[----:B------:R-:W-:Y:S01]  /*41b0*/  IMAD.MOV.U32 R2, RZ, RZ, -0x1 ;  /* 0xffffffffff027424 */ /* 0x000fe200078e00ff */
[----:B------:R-:W-:-:S04]  /*41c0*/  ISETP.GE.U32.AND P0, PT, R18, UR4, PT ;  /* 0x0000000412007c0c */ /* 0x000fc8000bf06070 */
[----:B------:R-:W-:-:S13]  /*41d0*/  ISETP.GE.U32.AND.EX P0, PT, R17, UR5, PT, P0 ;  /* 0x0000000511007c0c */ /* 0x000fda000bf06100 */
[----:B0-----:R-:W-:Y:S05]  /*41e0*/  @P0 BRA `(.L_x_106) ;  /* 0x0000000400700947 */ /* 0x001fea0003800000 */
[----:B------:R-:W0:Y:S01]  /*41f0*/  S2R R10, SR_CTAID.X ;  /* 0x00000000000a7919 */ /* 0x000e220000002500 */
[----:B------:R-:W2:Y:S01]  /*4200*/  LDC.64 R8, c[0x0][0x628] ;  /* 0x00018a00ff087b82 */ /* 0x000ea20000000a00 */
[----:B------:R-:W-:Y:S01]  /*4210*/  ULDC UR4, c[0x0][0x150] ;  /* 0x0000540000047ab9 */ /* 0x000fe20000000800 */
[----:B-1-3--:R-:W-:Y:S01]  /*4220*/  IMAD.MOV.U32 R6, RZ, RZ, R18 ;  /* 0x000000ffff067224 */ /* 0x00afe200078e0012 */
[----:B------:R-:W1:Y:S01]  /*4230*/  S2R R20, SR_CTAID.Y ;  /* 0x0000000000147919 */ /* 0x000e620000002600 */
[----:B------:R-:W-:-:S04]  /*4240*/  IMAD.MOV.U32 R7, RZ, RZ, R17 ;  /* 0x000000ffff077224 */ /* 0x000fc800078e0011 */
[----:B------:R-:W3:Y:S08]  /*4250*/  LDC R15, c[0x0][0x144] ;  /* 0x00005100ff0f7b82 */ /* 0x000ef00000000800 */
[----:B------:R-:W1:Y:S08]  /*4260*/  LDC R0, c[0x0][0x630] ;  /* 0x00018c00ff007b82 */ /* 0x000e700000000800 */
[----:B------:R-:W1:Y:S01]  /*4270*/  LDC.64 R12, c[0x0][0x620] ;  /* 0x00018800ff0c7b82 */ /* 0x000e620000000a00 */
[----:B--2---:R-:W-:-:S04]  /*4280*/  ISETP.NE.U32.AND P0, PT, R8, RZ, PT ;  /* 0x000000ff0800720c */ /* 0x004fc80003f05070 */
[----:B------:R-:W-:Y:S02]  /*4290*/  ISETP.NE.AND.EX P0, PT, R9, RZ, PT, P0 ;  /* 0x000000ff0900720c */ /* 0x000fe40003f05300 */
[----:B0-----:R-:W-:-:S05]  /*42a0*/  I2FP.F32.U32 R2, R10 ;  /* 0x0000000a00027245 */ /* 0x001fca0000201000 */
[----:B------:R-:W-:-:S04]  /*42b0*/  FMUL R2, R2, UR4 ;  /* 0x0000000402027c20 */ /* 0x000fc80008400000 */
[----:B------:R0:W2:Y:S02]  /*42c0*/  F2I.U32.TRUNC.NTZ R14, R2 ;  /* 0x00000002000e7305 */ /* 0x0000a4000020f000 */
[----:B---3--:R-:W-:Y:S05]  /*42d0*/  @!P0 BRA `(.L_x_107) ;  /* 0x0000000000288947 */ /* 0x008fea0003800000 */
[----:B------:R-:W3:Y:S02]  /*42e0*/  LDC R3, c[0x0][0x634] ;  /* 0x00018d00ff037b82 */ /* 0x000ee40000000800 */
[----:B---3--:R-:W-:-:S05]  /*42f0*/  IADD3 R7, P0, R18, R3, RZ ;  /* 0x0000000312077210 */ /* 0x008fca0007f1e0ff */
[----:B------:R-:W-:-:S04]  /*4300*/  IMAD.X R11, RZ, RZ, R17, P0 ;  /* 0x000000ffff0b7224 */ /* 0x000fc800000e0611 */
[----:B0-----:R-:W-:-:S04]  /*4310*/  IMAD.WIDE.U32 R2, R11, R8, RZ ;  /* 0x000000080b027225 */ /* 0x001fc800078e00ff */
[----:B----4-:R-:W-:-:S04]  /*4320*/  IMAD.WIDE.U32 R4, P0, R7, R9, R2 ;  /* 0x0000000907047225 */ /* 0x010fc80007800002 */
[----:B------:R-:W-:-:S04]  /*4330*/  IMAD.WIDE.U32 R2, R7, R8, RZ ;  /* 0x0000000807027225 */ /* 0x000fc800078e00ff */
[----:B------:R-:W-:Y:S01]  /*4340*/  IMAD.X R7, RZ, RZ, RZ, P0 ;  /* 0x000000ffff077224 */ /* 0x000fe200000e06ff */
[----:B------:R-:W-:Y:S01]  /*4350*/  IADD3 RZ, P0, R3, R4, RZ ;  /* 0x0000000403ff7210 */ /* 0x000fe20007f1e0ff */
[----:B------:R-:W-:-:S04]  /*4360*/  IMAD.MOV.U32 R6, RZ, RZ, R5 ;  /* 0x000000ffff067224 */ /* 0x000fc800078e0005 */
[----:B------:R-:W-:-:S08]  /*4370*/  IMAD.WIDE.U32.X R6, R11, R9, R6, P0 ;  /* 0x000000090b067225 */ /* 0x000fd000000e0406 */
.L_x_107:
[----:B----4-:R-:W3:Y:S01]  /*4380*/  LDC.64 R26, c[0x0][0x640] ;  /* 0x00019000ff1a7b82 */ /* 0x010ee20000000a00 */
[-C--:B-1----:R-:W-:Y:S01]  /*4390*/  SHF.R.U64 R11, R6, R0.reuse, R7 ;  /* 0x00000000060b7219 */ /* 0x082fe20000001207 */
[----:B------:R-:W-:Y:S01]  /*43a0*/  IMAD.MOV.U32 R19, RZ, RZ, R17 ;  /* 0x000000ffff137224 */ /* 0x000fe200078e0011 */
[----:B------:R-:W-:Y:S01]  /*43b0*/  SHF.R.U32.HI R0, RZ, R0, R7 ;  /* 0x00000000ff007219 */ /* 0x000fe20000011607 */
[----:B--2---:R-:W-:Y:S01]  /*43c0*/  IMAD.MOV R14, RZ, RZ, -R14 ;  /* 0x000000ffff0e7224 */ /* 0x004fe200078e0a0e */
[----:B------:R-:W-:Y:S01]  /*43d0*/  IADD3 R5, P0, RZ, -R11, RZ ;  /* 0x8000000bff057210 */ /* 0x000fe20007f1e0ff */
[----:B------:R-:W-:Y:S01]  /*43e0*/  ULDC UR4, c[0x0][0x154] ;  /* 0x0000550000047ab9 */ /* 0x000fe20000000800 */
[----:B------:R-:W-:Y:S01]  /*43f0*/  IMAD.MOV.U32 R7, RZ, RZ, 0x1 ;  /* 0x00000001ff077424 */ /* 0x000fe200078e00ff */
[----:B------:R-:W1:Y:S01]  /*4400*/  LDC R4, c[0x0][0x618] ;  /* 0x00018600ff047b82 */ /* 0x000e620000000800 */
[----:B------:R-:W-:Y:S02]  /*4410*/  IMAD R22, R15, R14, R10 ;  /* 0x0000000e0f167224 */ /* 0x000fe400078e020a */
[----:B------:R-:W-:-:S04]  /*4420*/  IMAD.X R3, RZ, RZ, ~R0, P0 ;  /* 0x000000ffff037224 */ /* 0x000fc800000e0e00 */
[-C--:B------:R-:W-:Y:S01]  /*4430*/  IMAD R0, R3, R12.reuse, RZ ;  /* 0x0000000c03007224 */ /* 0x080fe200078e02ff */
[----:B------:R-:W2:Y:S01]  /*4440*/  LDC R6, c[0x0][0x608] ;  /* 0x00018200ff067b82 */ /* 0x000ea20000000800 */
[----:B0-----:R-:W-:-:S04]  /*4450*/  IMAD.WIDE.U32 R2, R5, R12, R18 ;  /* 0x0000000c05027225 */ /* 0x001fc800078e0012 */
[----:B------:R-:W-:Y:S01]  /*4460*/  IMAD R5, R5, R13, R0 ;  /* 0x0000000d05057224 */ /* 0x000fe200078e0200 */
[----:B------:R-:W-:Y:S02]  /*4470*/  I2FP.F32.U32 R0, R20 ;  /* 0x0000001400007245 */ /* 0x000fe40000201000 */
[----:B------:R-:W0:Y:S01]  /*4480*/  LDC R24, c[0x0][0x658] ;  /* 0x00019600ff187b82 */ /* 0x000e220000000800 */
[----:B------:R-:W-:Y:S01]  /*4490*/  IMAD.IADD R3, R3, 0x1, R5 ;  /* 0x0000000103037824 */ /* 0x000fe200078e0205 */
[----:B---3--:R-:W-:Y:S01]  /*44a0*/  ISETP.NE.U32.AND P0, PT, R26, RZ, PT ;  /* 0x000000ff1a00720c */ /* 0x008fe20003f05070 */
[----:B------:R-:W-:Y:S01]  /*44b0*/  FMUL R0, R0, UR4 ;  /* 0x0000000400007c20 */ /* 0x000fe20008400000 */
[----:B------:R-:W-:Y:S02]  /*44c0*/  IMAD.MOV.U32 R5, RZ, RZ, -0x1 ;  /* 0xffffffffff057424 */ /* 0x000fe400078e00ff */
[----:B------:R-:W-:Y:S01]  /*44d0*/  ISETP.NE.AND.EX P0, PT, R27, RZ, PT, P0 ;  /* 0x000000ff1b00720c */ /* 0x000fe20003f05300 */
[----:B------:R3:W4:Y:S01]  /*44e0*/  F2I.U32.TRUNC.NTZ R12, R0 ;  /* 0x00000000000c7305 */ /* 0x000722000020f000 */
[----:B------:R-:W3:Y:S01]  /*44f0*/  LDC R15, c[0x0][0x148] ;  /* 0x00005200ff0f7b82 */ /* 0x000ee20000000800 */
[----:B-1----:R-:W-:-:S02]  /*4500*/  SHF.R.U64 R10, R2, R4, R3 ;  /* 0x00000004020a7219 */ /* 0x002fc40000001203 */
[----:B------:R-:W-:-:S05]  /*4510*/  SHF.R.U32.HI R3, RZ, R4, R3 ;  /* 0x00000004ff037219 */ /* 0x000fca0000011603 */
[----:B------:R-:W1:Y:S01]  /*4520*/  LDC R14, c[0x0][0x600] ;  /* 0x00018000ff0e7b82 */ /* 0x000e620000000800 */
[-CC-:B--2---:R-:W-:Y:S02]  /*4530*/  SHF.R.U64 R8, R10, R6.reuse, R3.reuse ;  /* 0x000000060a087219 */ /* 0x184fe40000001203 */
[----:B------:R-:W-:-:S05]  /*4540*/  SHF.R.U32.HI R3, RZ, R6, R3 ;  /* 0x00000006ff037219 */ /* 0x000fca0000011603 */
[----:B------:R-:W2:Y:S01]  /*4550*/  LDC R21, c[0x0][0x648] ;  /* 0x00019200ff157b82 */ /* 0x000ea20000000800 */
[-CC-:B0-----:R-:W-:Y:S02]  /*4560*/  SHF.R.U64 R13, R8, R24.reuse, R3.reuse ;  /* 0x00000018080d7219 */ /* 0x181fe40000001203 */
[-C--:B------:R-:W-:Y:S02]  /*4570*/  SHF.L.U32 R5, R5, R24.reuse, RZ ;  /* 0x0000001805057219 */ /* 0x080fe400000006ff */
[-C--:B------:R-:W-:Y:S01]  /*4580*/  SHF.R.U32.HI R3, RZ, R24.reuse, R3 ;  /* 0x00000018ff037219 */ /* 0x080fe20000011603 */
[----:B------:R-:W-:Y:S01]  /*4590*/  IMAD.MOV.U32 R2, RZ, RZ, R13 ;  /* 0x000000ffff027224 */ /* 0x000fe200078e000d */
[----:B------:R-:W-:Y:S01]  /*45a0*/  SHF.L.U32 R24, R7, R24, RZ ;  /* 0x0000001807187219 */ /* 0x000fe200000006ff */
[----:B------:R-:W0:Y:S01]  /*45b0*/  LDC R25, c[0x0][0x638] ;  /* 0x00018e00ff197b82 */ /* 0x000e220000000800 */
[----:B------:R-:W-:-:S07]  /*45c0*/  LOP3.LUT R19, RZ, R5, RZ, 0x33, !PT ;  /* 0x00000005ff137212 */ /* 0x000fce00078e33ff */
[----:B------:R-:W0:Y:S01]  /*45d0*/  LDC R28, c[0x0][0x610] ;  /* 0x00018400ff1c7b82 */ /* 0x000e220000000800 */
[----:B----4-:R-:W-:Y:S05]  /*45e0*/  @!P0 BRA `(.L_x_108) ;  /* 0x0000000000288947 */ /* 0x010fea0003800000 */
[----:B---3--:R-:W3:Y:S02]  /*45f0*/  LDC R0, c[0x0][0x64c] ;  /* 0x00019300ff007b82 */ /* 0x008ee40000000800 */
[----:B---3--:R-:W-:-:S05]  /*4600*/  IADD3 R7, P0, R13, R0, RZ ;  /* 0x000000000d077210 */ /* 0x008fca0007f1e0ff */
        /* <DEDUP_REMOVED lines=8> */
.L_x_108:
[----:B------:R-:W4:Y:S01]  /*4690*/  LDC R4, c[0x0][0x65c] ;  /* 0x00019700ff047b82 */ /* 0x000f220000000800 */
[----:B--23--:R-:W-:Y:S01]  /*46a0*/  SHF.R.U64 R0, R2, R21, R3 ;  /* 0x0000001502007219 */ /* 0x00cfe20000001203 */
[----:B-1----:R-:W-:Y:S01]  /*46b0*/  VIADD R3, R14, 0xffffffff ;  /* 0xffffffff0e037836 */ /* 0x002fe20000000000 */
[----:B------:R-:W-:Y:S01]  /*46c0*/  LOP3.LUT R19, R8, R19, RZ, 0xc0, !PT ;  /* 0x0000001308137212 */ /* 0x000fe200078ec0ff */
[----:B------:R-:W-:Y:S02]  /*46d0*/  IMAD.MOV R12, RZ, RZ, -R12 ;  /* 0x000000ffff0c7224 */ /* 0x000fe400078e0a0c */
[----:B------:R-:W-:Y:S01]  /*46e0*/  IMAD.MOV R2, RZ, RZ, -R0 ;  /* 0x000000ffff027224 */ /* 0x000fe200078e0a00 */
[----:B------:R-:W-:Y:S01]  /*46f0*/  LOP3.LUT R3, R10, R3, RZ, 0xc0, !PT ;  /* 0x000000030a037212 */ /* 0x000fe200078ec0ff */
[----:B------:R-:W-:Y:S02]  /*4700*/  IMAD R19, R24, R0, R19 ;  /* 0x0000000018137224 */ /* 0x000fe400078e0213 */
[----:B0-----:R-:W-:-:S04]  /*4710*/  IMAD R0, R2, R25, R13 ;  /* 0x0000001902007224 */ /* 0x001fc800078e020d */
[----:B------:R-:W-:Y:S01]  /*4720*/  IMAD R2, R0, R14, R3 ;  /* 0x0000000e00027224 */ /* 0x000fe200078e0203 */
[----:B----4-:R-:W-:Y:S01]  /*4730*/  ISETP.NE.AND P0, PT, R4, 0x1, PT ;  /* 0x000000010400780c */ /* 0x010fe20003f05270 */
[----:B------:R-:W-:-:S05]  /*4740*/  IMAD.MOV.U32 R4, RZ, RZ, 0x1 ;  /* 0x00000001ff047424 */ /* 0x000fca00078e00ff */
[----:B------:R-:W-:-:S07]  /*4750*/  PRMT R0, R4, 0x7610, R0 ;  /* 0x0000761004007816 */ /* 0x000fce0000000000 */
[----:B------:R-:W-:-:S04]  /*4760*/  @P0 IMAD R22, R15, R12, R20 ;  /* 0x0000000c0f160224 */ /* 0x000fc800078e0214 */
[----:B------:R-:W-:-:S05]  /*4770*/  IMAD R19, R19, R28, R22 ;  /* 0x0000001c13137224 */ /* 0x000fca00078e0216 */
[----:B------:R-:W-:Y:S02]  /*4780*/  SEL R22, R2, R19, !P0 ;  /* 0x0000001302167207 */ /* 0x000fe40004000000 */
[----:B------:R-:W-:Y:S01]  /*4790*/  SEL R19, R19, R2, !P0 ;  /* 0x0000000213137207 */ /* 0x000fe20004000000 */
[----:B------:R-:W-:-:S07]  /*47a0*/  IMAD.MOV.U32 R2, RZ, RZ, R11 ;  /* 0x000000ffff027224 */ /* 0x000fce00078e000b */
.L_x_106:
[----:B------:R-:W-:Y:S02]  /*47b0*/  LOP3.LUT P0, RZ, R0, 0xff, RZ, 0xc0, !PT ;  /* 0x000000ff00ff7812 */ /* 0x000fe4000780c0ff */
[----:B------:R-:W-:-:S11]  /*47c0*/  LOP3.LUT R69, R69, 0x1, RZ, 0x3c, !PT ;  /* 0x0000000145457812 */ /* 0x000fd600078e3cff */
[----:B------:R-:W-:Y:S05]  /*47d0*/  @P0 BRA `(.L_x_109) ;  /* 0xffffffd000300947 */ /* 0x000fea000383ffff */
[----:B------:R-:W-:Y:S05]  /*47e0*/  EXIT ;  /* 0x000000000000794d */ /* 0x000fea0003800000 */
.L_x_18:
[----:B------:R-:W-:-:S08]  /*47f0*/  ISETP.NE.AND P0, PT, R5, RZ, PT ;  /* 0x000000ff0500720c */ /* 0x000fd00003f05270 */
[----:B0-----:R-:W0:-:S00]  /*4800*/  USETMAXREG.DEALLOC.CTAPOOL 0x28 ;  /* 0x00000028000079c8 */ /* 0x001e0000080e0500 */
[----:B------:R-:W-:Y:S05]  /*4810*/  @P0 EXIT ;  /* 0x000000000000094d */ /* 0x000fea0003800000 */
[----:B0-----:R-:W-:Y:S01]  /*4820*/  LOP3.LUT P0, RZ, R8, 0xff, RZ, 0xc0, !PT ;  /* 0x000000ff08ff7812 */ /* 0x001fe2000780c0ff */
[----:B------:R-:W-:Y:S02]  /*4830*/  IMAD.MOV.U32 R0, RZ, RZ, 0x1 ;  /* 0x00000001ff007424 */ /* 0x000fe400078e00ff */
[----:B------:R-:W-:-:S10]  /*4840*/  IMAD.MOV.U32 R7, RZ, RZ, RZ ;  /* 0x000000ffff077224 */ /* 0x000fd400078e00ff */
[----:B------:R-:W-:Y:S05]  /*4850*/  @!P0 BRA `(.L_x_110) ;  /* 0x0000000c008c8947 */ /* 0x000fea0003800000 */
[----:B------:R-:W0:Y:S01]  /*4860*/  S2UR UR9, SR_CgaCtaId ;  /* 0x00000000000979c3 */ /* 0x000e220000008800 */
[----:B------:R-:W-:Y:S01]  /*4870*/  ULDC UR5, c[0x0][0x658] ;  /* 0x0001960000057ab9 */ /* 0x000fe20000000800 */
[----:B------:R-:W-:Y:S01]  /*4880*/  UMOV UR10, 0xffffffff ;  /* 0xffffffff000a7882 */ /* 0x000fe20000000000 */
[----:B------:R-:W-:Y:S01]  /*4890*/  UMOV UR14, 0x1 ;  /* 0x00000001000e7882 */ /* 0x000fe20000000000 */
[----:B------:R-:W-:Y:S01]  /*48a0*/  USHF.L.U32 UR10, UR10, UR5, URZ ;  /* 0x000000050a0a7299 */ /* 0x000fe2000800063f */
[----:B------:R-:W-:Y:S01]  /*48b0*/  LOP3.LUT P0, RZ, R4, 0x1f, RZ, 0xc0, !PT ;  /* 0x0000001f04ff7812 */ /* 0x000fe2000780c0ff */
[----:B------:R-:W-:Y:S01]  /*48c0*/  BSSY B0, `(.L_x_110) ;  /* 0x00000dc000007945 */ /* 0x000fe20003800000 */
[C---:B------:R-:W-:Y:S01]  /*48d0*/  ISETP.NE.AND P2, PT, R3.reuse, RZ, PT ;  /* 0x000000ff0300720c */ /* 0x040fe20003f45270 */
[----:B------:R-:W-:Y:S01]  /*48e0*/  IMAD.MOV.U32 R8, RZ, RZ, 0x1 ;  /* 0x00000001ff087424 */ /* 0x000fe200078e00ff */
[----:B------:R-:W-:Y:S01]  /*48f0*/  ISETP.NE.OR P0, PT, R3, RZ, !P0 ;  /* 0x000000ff0300720c */ /* 0x000fe20004705670 */
[----:B------:R-:W-:Y:S01]  /*4900*/  IMAD.MOV.U32 R0, RZ, RZ, 0x1 ;  /* 0x00000001ff007424 */ /* 0x000fe200078e00ff */
[----:B------:R-:W-:Y:S01]  /*4910*/  LOP3.LUT R6, R16, 0x2, RZ, 0xfc, !PT ;  /* 0x0000000210067812 */ /* 0x000fe200078efcff */
[----:B------:R-:W-:Y:S01]  /*4920*/  IMAD.MOV.U32 R7, RZ, RZ, RZ ;  /* 0x000000ffff077224 */ /* 0x000fe200078e00ff */
[----:B------:R-:W-:Y:S01]  /*4930*/  ULDC UR4, c[0x0][0x600] ;  /* 0x0001800000047ab9 */ /* 0x000fe20000000800 */
[----:B------:R-:W-:Y:S01]  /*4940*/  UMOV UR19, 0x11 ;  /* 0x0000001100137882 */ /* 0x000fe20000000000 */
[----:B------:R-:W-:-:S02]  /*4950*/  UIADD3 UR25, UR40, 0x1, URZ ;  /* 0x0000000128197890 */ /* 0x000fc4000fffe03f */
[----:B------:R-:W-:Y:S02]  /*4960*/  UIADD3 UR4, UR4, -0x1, URZ ;  /* 0xffffffff04047890 */ /* 0x000fe4000fffe03f */
[----:B------:R-:W-:Y:S01]  /*4970*/  USHF.L.U32 UR5, UR14, UR5, URZ ;  /* 0x000000050e057299 */ /* 0x000fe2000800063f */
[----:B------:R-:W-:Y:S01]  /*4980*/  ULDC.64 UR26, c[0x0][0x198] ;  /* 0x00006600001a7ab9 */ /* 0x000fe20000000a00 */
[----:B0-----:R-:W-:Y:S02]  /*4990*/  USHF.R.U32.HI UR24, URZ, 0x2, UR9 ;  /* 0x000000023f187899 */ /* 0x001fe40008011609 */
[----:B------:R-:W-:Y:S02]  /*49a0*/  ULOP3.LUT UR8, UR9, 0x3, URZ, 0xc0, !UPT ;  /* 0x0000000309087892 */ /* 0x000fe4000f8ec03f */
[----:B------:R-:W-:Y:S02]  /*49b0*/  USHF.L.U32 UR6, UR9, 0x4, URZ ;  /* 0x0000000409067899 */ /* 0x000fe4000800063f */
[----:B------:R-:W-:-:S02]  /*49c0*/  USHF.L.U32 UR7, UR9, 0xb, URZ ;  /* 0x0000000b09077899 */ /* 0x000fc4000800063f */
[----:B------:R-:W-:Y:S02]  /*49d0*/  ULOP3.LUT UR9, UR9, 0xfffffffc, URZ, 0xc0, !UPT ;  /* 0xfffffffc09097892 */ /* 0x000fe4000f8ec03f */
[----:B------:R-:W-:Y:S02]  /*49e0*/  UISETP.GT.U32.AND UP0, UPT, UR8, 0xffff, UPT ;  /* 0x0000ffff0800788c */ /* 0x000fe4000bf04070 */
[----:B------:R-:W-:Y:S02]  /*49f0*/  ULOP3.LUT UR11, UR9, 0x1, URZ, 0xfc, !UPT ;  /* 0x00000001090b7892 */ /* 0x000fe4000f8efc3f */
[----:B------:R-:W-:Y:S02]  /*4a00*/  ULOP3.LUT UR12, UR9, 0x2, URZ, 0xfc, !UPT ;  /* 0x00000002090c7892 */ /* 0x000fe4000f8efc3f */
[----:B------:R-:W-:Y:S02]  /*4a10*/  ULOP3.LUT UR13, UR7, 0x1800, URZ, 0xc0, !UPT ;  /* 0x00001800070d7892 */ /* 0x000fe4000f8ec03f */
[----:B------:R-:W-:-:S02]  /*4a20*/  ULOP3.LUT UR7, URZ, UR10, URZ, 0x33, !UPT ;  /* 0x0000000a3f077292 */ /* 0x000fc4000f8e333f */
[----:B------:R-:W-:Y:S02]  /*4a30*/  USHF.L.U32 UR10, UR14, UR9, URZ ;  /* 0x000000090e0a7299 */ /* 0x000fe4000800063f */
[----:B------:R-:W-:Y:S02]  /*4a40*/  ULOP3.LUT UR9, UR9, 0x3, URZ, 0xfc, !UPT ;  /* 0x0000000309097892 */ /* 0x000fe4000f8efc3f */
[----:B------:R-:W-:Y:S02]  /*4a50*/  USHF.L.U32 UR11, UR14, UR11, URZ ;  /* 0x0000000b0e0b7299 */ /* 0x000fe4000800063f */
[----:B------:R-:W-:Y:S02]  /*4a60*/  USHF.L.U32 UR12, UR14, UR12, URZ ;  /* 0x0000000c0e0c7299 */ /* 0x000fe4000800063f */
[----:B------:R-:W-:Y:S02]  /*4a70*/  USEL UR8, UR8, 0xffff, !UP0 ;  /* 0x0000ffff08087887 */ /* 0x000fe4000c000000 */
[----:B------:R-:W-:-:S02]  /*4a80*/  USHF.L.U32 UR9, UR14, UR9, URZ ;  /* 0x000000090e097299 */ /* 0x000fc4000800063f */
[----:B------:R-:W-:Y:S02]  /*4a90*/  ULOP3.LUT UR10, UR12, UR10, UR11, 0xfe, !UPT ;  /* 0x0000000a0c0a7292 */ /* 0x000fe4000f8efe0b */
[----:B------:R-:W-:Y:S02]  /*4aa0*/  ULOP3.LUT UR8, UR8, 0xffff, URZ, 0xc0, !UPT ;  /* 0x0000ffff08087892 */ /* 0x000fe4000f8ec03f */
[----:B------:R-:W-:Y:S02]  /*4ab0*/  ULEA UR28, UR24, 0x200, 0xc ;  /* 0x00000200181c7891 */ /* 0x000fe4000f8e603f */
[----:B------:R-:W-:Y:S02]  /*4ac0*/  ULOP3.LUT UR6, UR6, 0x30, URZ, 0xc0, !UPT ;  /* 0x0000003006067892 */ /* 0x000fe4000f8ec03f */
[----:B------:R-:W-:Y:S02]  /*4ad0*/  ULOP3.LUT UR13, UR13, 0x1c200, URZ, 0xfc, !UPT ;  /* 0x0001c2000d0d7892 */ /* 0x000fe4000f8efc3f */
[----:B------:R-:W-:-:S02]  /*4ae0*/  ULOP3.LUT UR18, UR10, UR9, URZ, 0xfc, !UPT ;  /* 0x000000090a127292 */ /* 0x000fc4000f8efc3f */
[----:B------:R-:W-:-:S12]  /*4af0*/  USHF.L.U32 UR19, UR19, UR8, URZ ;  /* 0x0000000813137299 */ /* 0x000fd8000800063f */
.L_x_122:
[----:B------:R-:W-:-:S03]  /*4b00*/  UMOV UR8, 0xffffffff ;  /* 0xffffffff00087882 */ /* 0x000fc60000000000 */
[----:B------:R-:W-:Y:S05]  /*4b10*/  BRA.DIV UR8, `(.L_x_111) ;  /* 0x0000001608587947 */ /* 0x000fea000b800000 */
[----:B------:R-:W-:-:S13]  /*4b20*/  ELECT P6, URZ, PT ;  /* 0x00000000003f782f */ /* 0x000fda00038c0000 */
.L_x_145:
[----:B------:R-:W0:Y:S01]  /*4b30*/  LDC R3, c[0x0][0x28c] ;  /* 0x0000a300ff037b82 */ /* 0x000e220000000800 */
[----:B------:R-:W-:Y:S01]  /*4b40*/  BSSY B1, `(.L_x_112) ;  /* 0x000003a000017945 */ /* 0x000fe20003800000 */
[----:B0-----:R-:W-:-:S13]  /*4b50*/  ISETP.LT.OR P6, PT, R3, 0x1, !P6 ;  /* 0x000000010300780c */ /* 0x001fda00077c1670 */
[----:B------:R-:W-:Y:S05]  /*4b60*/  @P6 BRA `(.L_x_113) ;  /* 0x0000000000dc6947 */ /* 0x000fea0003800000 */
[----:B------:R-:W-:Y:S01]  /*4b70*/  LEA R19, R19, UR24, 0x1 ;  /* 0x0000001813137c11 */ /* 0x000fe2000f8e08ff */
[----:B------:R-:W-:Y:S01]  /*4b80*/  IMAD.MOV.U32 R12, RZ, RZ, RZ ;  /* 0x000000ffff0c7224 */ /* 0x000fe200078e00ff */
[----:B------:R-:W-:Y:S01]  /*4b90*/  LEA R22, R22, UR6, 0x6 ;  /* 0x0000000616167c11 */ /* 0x000fe2000f8e30ff */
[----:B------:R-:W-:Y:S02]  /*4ba0*/  IMAD.U32 R13, RZ, RZ, UR25 ;  /* 0x00000019ff0d7e24 */ /* 0x000fe4000f8e00ff */
[----:B------:R-:W-:Y:S02]  /*4bb0*/  IMAD.MOV.U32 R3, RZ, RZ, R0 ;  /* 0x000000ffff037224 */ /* 0x000fe400078e0000 */
[----:B------:R-:W-:Y:S02]  /*4bc0*/  IMAD.MOV.U32 R4, RZ, RZ, R7 ;  /* 0x000000ffff047224 */ /* 0x000fe400078e0007 */
[----:B------:R-:W-:-:S07]  /*4bd0*/  IMAD.SHL.U32 R19, R19, 0x20, RZ ;  /* 0x0000002013137824 */ /* 0x000fce00078e00ff */
.L_x_117:
[----:B------:R-:W0:Y:S01]  /*4be0*/  S2R R10, SR_CgaCtaId ;  /* 0x00000000000a7919 */ /* 0x000e220000008800 */
[----:B------:R-:W-:Y:S01]  /*4bf0*/  MOV R5, 0x400 ;  /* 0x0000040000057802 */ /* 0x000fe20000000f00 */
[----:B------:R-:W1:Y:S03]  /*4c00*/  @!P2 LDC R9, c[0x0][0x500] ;  /* 0x00014000ff09ab82 */ /* 0x000e660000000800 */
[----:B0-----:R-:W-:Y:S02]  /*4c10*/  LEA R11, R10, R5, 0x18 ;  /* 0x000000050a0b7211 */ /* 0x001fe400078ec0ff */
[----:B------:R-:W-:-:S03]  /*4c20*/  SHF.L.U32 R5, R3, 0x1f, RZ ;  /* 0x0000001f03057819 */ /* 0x000fc600000006ff */
[----:B------:R-:W-:-:S04]  /*4c30*/  IMAD R10, R4, 0x8, R11 ;  /* 0x00000008040a7824 */ /* 0x000fc800078e020b */
[----:B------:R-:W0:Y:S02]  /*4c40*/  SYNCS.PHASECHK.TRANS64.TRYWAIT P1, [R10+URZ+0x70], R5 ;  /* 0x000070050a0075a7 */ /* 0x000e24000802017f */
[----:B01----:R-:W-:Y:S05]  /*4c50*/  @!P1 BRA `(.L_x_114) ;  /* 0x0000001400289947 */ /* 0x003fea0003800000 */
.L_x_146:
[----:B0-----:R-:W-:Y:S01]  /*4c60*/  PRMT R5, R6, 0x9910, RZ ;  /* 0x0000991006057816 */ /* 0x001fe200000000ff */
[----:B------:R0:W-:Y:S03]  /*4c70*/  @!P2 SYNCS.ARRIVE.TRANS64 RZ, [R10+URZ], R9 ;  /* 0x000000090affa9a7 */ /* 0x0001e6000800003f */
[----:B------:R-:W-:-:S13]  /*4c80*/  ISETP.NE.AND P1, PT, R5, 0x2, PT ;  /* 0x000000020500780c */ /* 0x000fda0003f25270 */
[----:B0-----:R-:W-:Y:S05]  /*4c90*/  @P1 BRA `(.L_x_115) ;  /* 0x0000000000041947 */ /* 0x001fea0003800000 */
[----:B------:R-:W-:Y:S01]  /*4ca0*/  BPT.TRAP 0x1 ;  /* 0x000000040000795c */ /* 0x000fe20000300000 */
.L_x_115:
[----:B------:R-:W-:Y:S05]  /*4cb0*/  @P0 BRA `(.L_x_116) ;  /* 0x0000000000040947 */ /* 0x000fea0003800000 */
[----:B------:R-:W-:Y:S01]  /*4cc0*/  BPT.TRAP 0x1 ;  /* 0x000000040000795c */ /* 0x000fe20000300000 */
.L_x_116:
[----:B------:R-:W-:Y:S01]  /*4cd0*/  R2UR UR11, R4 ;  /* 0x00000000040b72ca */ /* 0x000fe200000e0000 */
[----:B------:R-:W-:Y:S01]  /*4ce0*/  VIADD R13, R13, 0xffffffff ;  /* 0xffffffff0d0d7836 */ /* 0x000fe20000000000 */
[----:B------:R-:W-:Y:S01]  /*4cf0*/  R2UR UR21, R11 ;  /* 0x000000000b1572ca */ /* 0x000fe200000e0000 */
[----:B------:R-:W-:Y:S01]  /*4d00*/  UIADD3 UR14, UP0, UR26, 0xf0, URZ ;  /* 0x000000f01a0e7890 */ /* 0x000fe2000ff1e03f */
[----:B------:R-:W-:Y:S01]  /*4d10*/  R2UR UR22, R19 ;  /* 0x00000000131672ca */ /* 0x000fe200000e0000 */
[----:B------:R-:W-:Y:S01]  /*4d20*/  UIADD3 UR30, UP1, UR26, 0x1f0, URZ ;  /* 0x000001f01a1e7890 */ /* 0x000fe2000ff3e03f */
[----:B------:R-:W-:Y:S01]  /*4d30*/  R2UR UR9, R10 ;  /* 0x000000000a0972ca */ /* 0x000fe200000e0000 */
[----:B------:R-:W-:Y:S01]  /*4d40*/  UIADD3.X UR15, URZ, UR27, URZ, UP0, !UPT ;  /* 0x0000001b3f0f7290 */ /* 0x000fe200087fe43f */
[----:B------:R-:W-:Y:S01]  /*4d50*/  R2UR UR10, R12 ;  /* 0x000000000c0a72ca */ /* 0x000fe200000e0000 */
[----:B------:R-:W-:Y:S01]  /*4d60*/  UPRMT UR20, URZ, 0x5410, UR19 ;  /* 0x000054103f147896 */ /* 0x000fe20008000013 */
[----:B------:R-:W-:Y:S01]  /*4d70*/  R2UR UR12, R2 ;  /* 0x00000000020c72ca */ /* 0x000fe200000e0000 */
[----:B------:R-:W-:Y:S01]  /*4d80*/  VIADD R4, R4, 0x1 ;  /* 0x0000000104047836 */ /* 0x000fe20000000000 */
[----:B------:R-:W-:Y:S01]  /*4d90*/  R2UR UR23, R22 ;  /* 0x00000000161772ca */ /* 0x000fe200000e0000 */
[----:B------:R-:W-:Y:S01]  /*4da0*/  ULEA UR8, UR11, UR28, 0xd ;  /* 0x0000001c0b087291 */ /* 0x000fe2000f8e683f */
[----:B------:R-:W-:Y:S01]  /*4db0*/  ISETP.GT.AND P3, PT, R13, 0x1, PT ;  /* 0x000000010d00780c */ /* 0x000fe20003f64270 */
[----:B------:R-:W-:Y:S01]  /*4dc0*/  ULEA UR11, UR11, UR13, 0xd ;  /* 0x0000000d0b0b7291 */ /* 0x000fe2000f8e683f */
[----:B------:R-:W-:Y:S01]  /*4dd0*/  ISETP.NE.AND P1, PT, R4, 0xe, PT ;  /* 0x0000000e0400780c */ /* 0x000fe20003f25270 */
[----:B------:R-:W-:Y:S01]  /*4de0*/  UIADD3 UR8, UR21, UR8, URZ ;  /* 0x0000000815087290 */ /* 0x000fe2000fffe03f */
[----:B------:R-:W-:Y:S01]  /*4df0*/  VIADD R12, R12, 0x80 ;  /* 0x000000800c0c7836 */ /* 0x000fe20000000000 */
[----:B------:R-:W-:Y:S01]  /*4e00*/  UIADD3 UR21, UR21, UR11, URZ ;  /* 0x0000000b15157290 */ /* 0x000fe2000fffe03f */
[----:B------:R-:W-:Y:S01]  /*4e10*/  SEL R10, RZ, 0x1, P1 ;  /* 0x00000001ff0a7807 */ /* 0x000fe20000800000 */
[----:B------:R-:W-:Y:S01]  /*4e20*/  UPRMT UR29, URZ, 0x5410, UR18 ;  /* 0x000054103f1d7896 */ /* 0x000fe20008000012 */
[----:B------:R-:W-:Y:S01]  /*4e30*/  SEL R4, R4, RZ, P1 ;  /* 0x000000ff04047207 */ /* 0x000fe20000800000 */
[----:B------:R-:W-:Y:S01]  /*4e40*/  UIADD3.X UR31, URZ, UR27, URZ, UP1, !UPT ;  /* 0x0000001b3f1f7290 */ /* 0x000fe20008ffe43f */
[----:B------:R-:W-:Y:S01]  /*4e50*/  LOP3.LUT R3, R3, R10, RZ, 0x3c, !PT ;  /* 0x0000000a03037212 */ /* 0x000fe200078e3cff */
[----:B------:R-:W-:Y:S01]  /*4e60*/  UMOV UR16, 0x0 ;  /* 0x0000000000107882 */ /* 0x000fe20000000000 */
[----:B------:R-:W-:Y:S01]  /*4e70*/  UMOV UR17, 0x10000000 ;  /* 0x1000000000117882 */ /* 0x000fe20000000000 */
[----:B------:R-:W-:-:S02]  /*4e80*/  UMOV UR11, UR22 ;  /* 0x00000016000b7c82 */ /* 0x000fc40008000000 */
[----:B------:R0:W-:Y:S02]  /*4e90*/  UTMALDG.3D.MULTICAST [UR8], [UR14], UR20, desc[UR16] ;  /* 0x000010080e0073b4 */ /* 0x0001e40008011814 */
[----:B0-----:R-:W-:Y:S01]  /*4ea0*/  UMOV UR8, UR21 ;  /* 0x0000001500087c82 */ /* 0x001fe20008000000 */
[----:B------:R-:W-:Y:S02]  /*4eb0*/  UMOV UR11, UR23 ;  /* 0x00000017000b7c82 */ /* 0x000fe40008000000 */
[----:B------:R0:W-:Y:S02]  /*4ec0*/  UTMALDG.3D.MULTICAST [UR8], [UR30], UR29, desc[UR16] ;  /* 0x000010081e0073b4 */ /* 0x0001e4000801181d */
[----:B0-----:R-:W-:Y:S05]  /*4ed0*/  @P3 BRA `(.L_x_117) ;  /* 0xfffffffc00403947 */ /* 0x001fea000383ffff */
.L_x_113:
[----:B------:R-:W-:Y:S05]  /*4ee0*/  BSYNC B1 ;  /* 0x0000000000017941 */ /* 0x000fea0003800000 */
.L_x_112:
[----:B------:R-:W2:Y:S01]  /*4ef0*/  LDL.64 R10, [R1] ;  /* 0x00000000010a7983 */ /* 0x000ea20000100a00 */
[----:B------:R-:W-:Y:S01]  /*4f00*/  LOP3.LUT P4, RZ, R8, 0xff, RZ, 0xc0, !PT ;  /* 0x000000ff08ff7812 */ /* 0x000fe2000788c0ff */
[----:B------:R-:W-:Y:S01]  /*4f10*/  VIADD R4, R7, UR40 ;  /* 0x0000002807047c36 */ /* 0x000fe20008000000 */
[----:B------:R-:W-:Y:S01]  /*4f20*/  ULDC.64 UR8, c[0x0][0x650] ;  /* 0x0001940000087ab9 */ /* 0x000fe20000000a00 */
[----:B------:R-:W-:Y:S01]  /*4f30*/  IMAD.U32 R5, RZ, RZ, UR40 ;  /* 0x00000028ff057e24 */ /* 0x000fe2000f8e00ff */
[----:B------:R-:W-:Y:S01]  /*4f40*/  UISETP.GE.U32.AND UP0, UPT, UR40, 0xe, UPT ;  /* 0x0000000e2800788c */ /* 0x000fe2000bf06070 */
[----:B------:R-:W-:Y:S01]  /*4f50*/  BSSY B1, `(.L_x_118) ;  /* 0x0000070000017945 */ /* 0x000fe20003800000 */
[----:B------:R-:W-:Y:S01]  /*4f60*/  SHF.R.U32.HI R2, RZ, 0x1, R4 ;  /* 0x00000001ff027819 */ /* 0x000fe20000011604 */
[----:B------:R-:W-:Y:S01]  /*4f70*/  IMAD.MOV.U32 R19, RZ, RZ, -0x1 ;  /* 0xffffffffff137424 */ /* 0x000fe200078e00ff */
[----:B------:R-:W-:Y:S01]  /*4f80*/  ISETP.GT.U32.AND P1, PT, R4, 0xd, PT ;  /* 0x0000000d0400780c */ /* 0x000fe20003f24070 */
[----:B------:R-:W-:Y:S01]  /*4f90*/  IMAD.MOV.U32 R22, RZ, RZ, -0x1 ;  /* 0xffffffffff167424 */ /* 0x000fe200078e00ff */
[----:B------:R-:W-:-:S02]  /*4fa0*/  PLOP3.LUT P3, PT, PT, PT, UP0, 0x80, 0x0 ;  /* 0x000000000000781c */ /* 0x000fc40003f6f008 */
[----:B------:R-:W-:Y:S01]  /*4fb0*/  ISETP.LT.U32.AND P1, PT, R5, 0xe, P1 ;  /* 0x0000000e0500780c */ /* 0x000fe20000f21070 */
[----:B------:R-:W0:Y:S01]  /*4fc0*/  @P4 S2R R8, SR_CgaCtaId ;  /* 0x0000000000084919 */ /* 0x000e220000008800 */
[----:B------:R-:W-:-:S04]  /*4fd0*/  @P4 MOV R3, 0x400 ;  /* 0x0000040000034802 */ /* 0x000fc80000000f00 */
[----:B0-----:R-:W-:Y:S01]  /*4fe0*/  @P4 LEA R8, R8, R3, 0x18 ;  /* 0x0000000308084211 */ /* 0x001fe200078ec0ff */
[----:B------:R-:W-:-:S03]  /*4ff0*/  IMAD.WIDE.U32 R2, R2, -0x6db6db6d, RZ ;  /* 0x9249249302027825 */ /* 0x000fc600078e00ff */
[----:B------:R0:W-:Y:S01]  /*5000*/  @P4 SYNCS.ARRIVE.TRANS64.A1T0 RZ, [R8+URZ+0x118], RZ ;  /* 0x000118ff08ff49a7 */ /* 0x0001e2000810003f */
[----:B------:R-:W-:Y:S01]  /*5010*/  IMAD.MOV.U32 R2, RZ, RZ, -0x1 ;  /* 0xffffffffff027424 */ /* 0x000fe200078e00ff */
[----:B------:R-:W-:Y:S02]  /*5020*/  SHF.R.U32.HI R5, RZ, 0x2, R3 ;  /* 0x00000002ff057819 */ /* 0x000fe40000011603 */
[----:B------:R-:W-:-:S03]  /*5030*/  SEL R3, RZ, 0x1, !P1 ;  /* 0x00000001ff037807 */ /* 0x000fc60004800000 */
[----:B------:R-:W-:Y:S01]  /*5040*/  IMAD R7, R5, -0xe, R4 ;  /* 0xfffffff205077824 */ /* 0x000fe200078e0204 */
[----:B------:R-:W-:Y:S02]  /*5050*/  LOP3.LUT R0, R0, R3, RZ, 0x3c, !PT ;  /* 0x0000000300007212 */ /* 0x000fe400078e3cff */
[----:B------:R-:W-:Y:S02]  /*5060*/  PRMT R3, RZ, 0x7610, R3 ;  /* 0x00007610ff037816 */ /* 0x000fe40000000003 */
[----:B------:R-:W-:Y:S02]  /*5070*/  @P3 LOP3.LUT R0, R0, 0x1, R5, 0x78, !PT ;  /* 0x0000000100003812 */ /* 0x000fe400078e7805 */
[----:B0-----:R-:W-:Y:S02]  /*5080*/  PRMT R8, RZ, 0x7610, R8 ;  /* 0x00007610ff087816 */ /* 0x001fe40000000008 */
[----:B--2---:R-:W-:-:S04]  /*5090*/  IADD3 R18, P4, R18, R10, RZ ;  /* 0x0000000a12127210 */ /* 0x004fc80007f9e0ff */
[----:B------:R-:W-:Y:S01]  /*50a0*/  ISETP.GE.U32.AND P1, PT, R18, UR8, PT ;  /* 0x0000000812007c0c */ /* 0x000fe2000bf26070 */
[----:B------:R-:W-:-:S05]  /*50b0*/  IMAD.X R17, R17, 0x1, R23, P4 ;  /* 0x0000000111117824 */ /* 0x000fca00020e0617 */
[----:B------:R-:W-:-:S13]  /*50c0*/  ISETP.GE.U32.AND.EX P1, PT, R17, UR9, PT, P1 ;  /* 0x0000000911007c0c */ /* 0x000fda000bf26110 */
[----:B------:R-:W-:Y:S05]  /*50d0*/  @P1 BRA `(.L_x_119) ;  /* 0x00000004005c1947 */ /* 0x000fea0003800000 */
[----:B------:R-:W0:Y:S01]  /*50e0*/  S2R R11, SR_CTAID.X ;  /* 0x00000000000b7919 */ /* 0x000e220000002500 */
[----:B------:R-:W-:Y:S01]  /*50f0*/  ULDC.64 UR8, c[0x0][0x628] ;  /* 0x00018a0000087ab9 */ /* 0x000fe20000000a00 */
[----:B------:R-:W1:Y:S01]  /*5100*/  LDC R12, c[0x0][0x144] ;  /* 0x00005100ff0c7b82 */ /* 0x000e620000000800 */
[----:B------:R-:W-:Y:S01]  /*5110*/  ISETP.NE.U32.AND P1, PT, RZ, UR8, PT ;  /* 0x00000008ff007c0c */ /* 0x000fe2000bf25070 */
[----:B------:R-:W2:Y:S01]  /*5120*/  S2R R9, SR_CTAID.Y ;  /* 0x0000000000097919 */ /* 0x000ea20000002600 */
[----:B------:R-:W-:Y:S01]  /*5130*/  ULDC UR10, c[0x0][0x150] ;  /* 0x00005400000a7ab9 */ /* 0x000fe20000000800 */
[----:B------:R-:W-:Y:S01]  /*5140*/  ULDC UR11, c[0x0][0x630] ;  /* 0x00018c00000b7ab9 */ /* 0x000fe20000000800 */
[----:B------:R-:W-:Y:S01]  /*5150*/  ISETP.NE.AND.EX P1, PT, RZ, UR9, PT, P1 ;  /* 0x00000009ff007c0c */ /* 0x000fe2000bf25310 */
[----:B------:R-:W-:Y:S01]  /*5160*/  IMAD.MOV.U32 R2, RZ, RZ, R18 ;  /* 0x000000ffff027224 */ /* 0x000fe200078e0012 */
[----:B0-----:R-:W-:-:S05]  /*5170*/  I2FP.F32.U32 R3, R11 ;  /* 0x0000000b00037245 */ /* 0x001fca0000201000 */
[----:B------:R-:W-:Y:S01]  /*5180*/  FMUL R14, R3, UR10 ;  /* 0x0000000a030e7c20 */ /* 0x000fe20008400000 */
[----:B------:R-:W-:-:S05]  /*5190*/  IMAD.MOV.U32 R3, RZ, RZ, R17 ;  /* 0x000000ffff037224 */ /* 0x000fca00078e0011 */
[----:B--2---:R-:W-:Y:S05]  /*51a0*/  @!P1 BRA `(.L_x_120) ;  /* 0x0000000000289947 */ /* 0x004fea0003800000 */
[----:B------:R-:W-:Y:S02]  /*51b0*/  ULDC UR10, c[0x0][0x634] ;  /* 0x00018d00000a7ab9 */ /* 0x000fe40000000800 */
[----:B------:R-:W-:-:S05]  /*51c0*/  IADD3 R3, P1, R18, UR10, RZ ;  /* 0x0000000a12037c10 */ /* 0x000fca000ff3e0ff */
[----:B------:R-:W-:-:S04]  /*51d0*/  IMAD.X R13, RZ, RZ, R17, P1 ;  /* 0x000000ffff0d7224 */ /* 0x000fc800008e0611 */
[----:B------:R-:W-:-:S04]  /*51e0*/  IMAD.WIDE.U32 R4, R13, UR8, RZ ;  /* 0x000000080d047c25 */ /* 0x000fc8000f8e00ff */
[----:B------:R-:W-:-:S04]  /*51f0*/  IMAD.WIDE.U32 R4, P1, R3, UR9, R4 ;  /* 0x0000000903047c25 */ /* 0x000fc8000f820004 */
[----:B------:R-:W-:-:S04]  /*5200*/  IMAD.WIDE.U32 R2, R3, UR8, RZ ;  /* 0x0000000803027c25 */ /* 0x000fc8000f8e00ff */
[----:B------:R-:W-:Y:S01]  /*5210*/  IMAD.MOV.U32 R2, RZ, RZ, R5 ;  /* 0x000000ffff027224 */ /* 0x000fe200078e0005 */
[----:B------:R-:W-:Y:S01]  /*5220*/  IADD3 RZ, P3, R3, R4, RZ ;  /* 0x0000000403ff7210 */ /* 0x000fe20007f7e0ff */
[----:B------:R-:W-:-:S04]  /*5230*/  IMAD.X R3, RZ, RZ, RZ, P1 ;  /* 0x000000ffff037224 */ /* 0x000fc800008e06ff */
[----:B------:R-:W-:-:S08]  /*5240*/  IMAD.WIDE.U32.X R2, R13, UR9, R2, P3 ;  /* 0x000000090d027c25 */ /* 0x000fd000098e0402 */
.L_x_120:
[--C-:B------:R-:W-:Y:S01]  /*5250*/  SHF.R.U64 R10, R2, UR11, R3.reuse ;  /* 0x0000000b020a7c19 */ /* 0x100fe20008001203 */
[----:B------:R-:W0:Y:S01]  /*5260*/  F2I.U32.TRUNC.NTZ R14, R14 ;  /* 0x0000000e000e7305 */ /* 0x000e22000020f000 */
[----:B------:R-:W-:Y:S01]  /*5270*/  SHF.R.U32.HI R2, RZ, UR11, R3 ;  /* 0x0000000bff027c19 */ /* 0x000fe20008011603 */
[----:B------:R-:W-:Y:S01]  /*5280*/  ULDC.64 UR8, c[0x0][0x620] ;  /* 0x0001880000087ab9 */ /* 0x000fe20000000a00 */
[----:B------:R-:W-:Y:S01]  /*5290*/  IADD3 R5, P1, RZ, -R10, RZ ;  /* 0x8000000aff057210 */ /* 0x000fe20007f3e0ff */
[----:B------:R-:W-:Y:S01]  /*52a0*/  IMAD.MOV.U32 R3, RZ, RZ, R17 ;  /* 0x000000ffff037224 */ /* 0x000fe200078e0011 */
[----:B------:R-:W-:-:S03]  /*52b0*/  ULDC.64 UR10, c[0x0][0x640] ;  /* 0x00019000000a7ab9 */ /* 0x000fc60000000a00 */
[----:B------:R-:W-:Y:S01]  /*52c0*/  IMAD.X R2, RZ, RZ, ~R2, P1 ;  /* 0x000000ffff027224 */ /* 0x000fe200008e0e02 */
[----:B------:R-:W-:-:S03]  /*52d0*/  ISETP.NE.U32.AND P1, PT, RZ, UR10, PT ;  /* 0x0000000aff007c0c */ /* 0x000fc6000bf25070 */
[----:B------:R-:W-:Y:S01]  /*52e0*/  IMAD R4, R2, UR8, RZ ;  /* 0x0000000802047c24 */ /* 0x000fe2000f8e02ff */
[----:B------:R-:W-:Y:S01]  /*52f0*/  ISETP.NE.AND.EX P1, PT, RZ, UR11, PT, P1 ;  /* 0x0000000bff007c0c */ /* 0x000fe2000bf25310 */
[----:B------:R-:W-:-:S04]  /*5300*/  IMAD.MOV.U32 R2, RZ, RZ, R18 ;  /* 0x000000ffff027224 */ /* 0x000fc800078e0012 */
[----:B------:R-:W-:Y:S01]  /*5310*/  IMAD.WIDE.U32 R2, R5, UR8, R2 ;  /* 0x0000000805027c25 */ /* 0x000fe2000f8e0002 */
[----:B------:R-:W-:-:S03]  /*5320*/  ULDC UR8, c[0x0][0x618] ;  /* 0x0001860000087ab9 */ /* 0x000fc60000000800 */
[----:B------:R-:W-:Y:S01]  /*5330*/  IMAD R5, R5, UR9, R4 ;  /* 0x0000000905057c24 */ /* 0x000fe2000f8e0204 */
[----:B------:R-:W-:Y:S01]  /*5340*/  ULDC UR9, c[0x0][0x154] ;  /* 0x0000550000097ab9 */ /* 0x000fe20000000800 */
[----:B0-----:R-:W-:Y:S02]  /*5350*/  IMAD.MOV R4, RZ, RZ, -R14 ;  /* 0x000000ffff047224 */ /* 0x001fe400078e0a0e */
[----:B------:R-:W0:Y:S01]  /*5360*/  LDC R14, c[0x0][0x148] ;  /* 0x00005200ff0e7b82 */ /* 0x000e220000000800 */
[----:B------:R-:W-:Y:S02]  /*5370*/  IMAD.IADD R3, R3, 0x1, R5 ;  /* 0x0000000103037824 */ /* 0x000fe400078e0205 */
[----:B-1----:R-:W-:Y:S01]  /*5380*/  IMAD R11, R12, R4, R11 ;  /* 0x000000040c0b7224 */ /* 0x002fe200078e020b */
[----:B------:R-:W-:Y:S02]  /*5390*/  I2FP.F32.U32 R4, R9 ;  /* 0x0000000900047245 */ /* 0x000fe40000201000 */
[----:B------:R-:W-:-:S02]  /*53a0*/  SHF.R.U64 R12, R2, UR8, R3 ;  /* 0x00000008020c7c19 */ /* 0x000fc40008001203 */
[----:B------:R-:W-:Y:S01]  /*53b0*/  SHF.R.U32.HI R3, RZ, UR8, R3 ;  /* 0x00000008ff037c19 */ /* 0x000fe20008011603 */
[----:B------:R-:W-:Y:S01]  /*53c0*/  FMUL R4, R4, UR9 ;  /* 0x0000000904047c20 */ /* 0x000fe20008400000 */
[----:B------:R-:W-:Y:S02]  /*53d0*/  ULDC UR8, c[0x0][0x608] ;  /* 0x0001820000087ab9 */ /* 0x000fe40000000800 */
[--C-:B------:R-:W-:Y:S01]  /*53e0*/  SHF.R.U64 R15, R12, UR8, R3.reuse ;  /* 0x000000080c0f7c19 */ /* 0x100fe20008001203 */
[----:B------:R1:W2:Y:S01]  /*53f0*/  F2I.U32.TRUNC.NTZ R20, R4 ;  /* 0x0000000400147305 */ /* 0x0002a2000020f000 */
[----:B------:R-:W-:Y:S01]  /*5400*/  SHF.R.U32.HI R2, RZ, UR8, R3 ;  /* 0x00000008ff027c19 */ /* 0x000fe20008011603 */
[----:B------:R-:W-:-:S03]  /*5410*/  ULDC UR8, c[0x0][0x658] ;  /* 0x0001960000087ab9 */ /* 0x000fc60000000800 */
[--C-:B------:R-:W-:Y:S02]  /*5420*/  SHF.R.U64 R13, R15, UR8, R2.reuse ;  /* 0x000000080f0d7c19 */ /* 0x100fe40008001202 */
[----:B------:R-:W-:-:S03]  /*5430*/  SHF.R.U32.HI R19, RZ, UR8, R2 ;  /* 0x00000008ff137c19 */ /* 0x000fc60008011602 */
[----:B------:R-:W-:Y:S02]  /*5440*/  IMAD.MOV.U32 R2, RZ, RZ, R13 ;  /* 0x000000ffff027224 */ /* 0x000fe400078e000d */
[----:B------:R-:W-:Y:S01]  /*5450*/  IMAD.MOV.U32 R3, RZ, RZ, R19 ;  /* 0x000000ffff037224 */ /* 0x000fe200078e0013 */
[----:B-1----:R-:W-:Y:S06]  /*5460*/  @!P1 BRA `(.L_x_121) ;  /* 0x0000000000289947 */ /* 0x002fec0003800000 */
        /* <DEDUP_REMOVED lines=10> */
.L_x_121:
[----:B------:R-:W1:Y:S01]  /*5510*/  LDC R4, c[0x0][0x65c] ;  /* 0x00019700ff047b82 */ /* 0x000e620000000800 */
[----:B------:R-:W-:Y:S01]  /*5520*/  ULDC UR8, c[0x0][0x648] ;  /* 0x0001920000087ab9 */ /* 0x000fe20000000800 */
[----:B------:R-:W-:Y:S01]  /*5530*/  LOP3.LUT R15, R15, UR7, RZ, 0xc0, !PT ;  /* 0x000000070f0f7c12 */ /* 0x000fe2000f8ec0ff */
[----:B--2---:R-:W-:Y:S01]  /*5540*/  IMAD.MOV R20, RZ, RZ, -R20 ;  /* 0x000000ffff147224 */ /* 0x004fe200078e0a14 */
[----:B------:R-:W-:Y:S01]  /*5550*/  SHF.R.U64 R2, R2, UR8, R3 ;  /* 0x0000000802027c19 */ /* 0x000fe20008001203 */
[----:B------:R-:W-:Y:S01]  /*5560*/  ULDC UR8, c[0x0][0x638] ;  /* 0x00018e0000087ab9 */ /* 0x000fe20000000800 */
[----:B------:R-:W-:Y:S01]  /*5570*/  LOP3.LUT R12, R12, UR4, RZ, 0xc0, !PT ;  /* 0x000000040c0c7c12 */ /* 0x000fe2000f8ec0ff */
[----:B------:R-:W-:Y:S01]  /*5580*/  ULDC UR9, c[0x0][0x610] ;  /* 0x0001840000097ab9 */ /* 0x000fe20000000800 */
[----:B------:R-:W-:Y:S01]  /*5590*/  IMAD.MOV.U32 R3, RZ, RZ, 0x1 ;  /* 0x00000001ff037424 */ /* 0x000fe200078e00ff */
[----:B-1----:R-:W-:Y:S01]  /*55a0*/  ISETP.NE.AND P1, PT, R4, 0x1, PT ;  /* 0x000000010400780c */ /* 0x002fe20003f25270 */
[----:B------:R-:W-:-:S02]  /*55b0*/  IMAD.MOV R4, RZ, RZ, -R2 ;  /* 0x000000ffff047224 */ /* 0x000fc400078e0a02 */
[----:B------:R-:W-:Y:S02]  /*55c0*/  IMAD R2, R2, UR5, R15 ;  /* 0x0000000502027c24 */ /* 0x000fe4000f8e020f */
[----:B------:R-:W-:Y:S01]  /*55d0*/  IMAD R13, R4, UR8, R13 ;  /* 0x00000008040d7c24 */ /* 0x000fe2000f8e020d */
[----:B------:R-:W-:-:S07]  /*55e0*/  ULDC UR8, c[0x0][0x600] ;  /* 0x0001800000087ab9 */ /* 0x000fce0000000800 */
[----:B0-----:R-:W-:-:S04]  /*55f0*/  @P1 IMAD R11, R14, R20, R9 ;  /* 0x000000140e0b1224 */ /* 0x001fc800078e0209 */
[----:B------:R-:W-:Y:S02]  /*5600*/  IMAD R11, R2, UR9, R11 ;  /* 0x00000009020b7c24 */ /* 0x000fe4000f8e020b */
[----:B------:R-:W-:-:S05]  /*5610*/  IMAD R2, R13, UR8, R12 ;  /* 0x000000080d027c24 */ /* 0x000fca000f8e020c */
[----:B------:R-:W-:Y:S02]  /*5620*/  SEL R22, R2, R11, !P1 ;  /* 0x0000000b02167207 */ /* 0x000fe40004800000 */
[----:B------:R-:W-:Y:S01]  /*5630*/  SEL R19, R11, R2, !P1 ;  /* 0x000000020b137207 */ /* 0x000fe20004800000 */
[----:B------:R-:W-:-:S07]  /*5640*/  IMAD.MOV.U32 R2, RZ, RZ, R10 ;  /* 0x000000ffff027224 */ /* 0x000fce00078e000a */
.L_x_119:
[----:B------:R-:W-:Y:S05]  /*5650*/  BSYNC B1 ;  /* 0x0000000000017941 */ /* 0x000fea0003800000 */
.L_x_118:
[----:B------:R-:W-:-:S13]  /*5660*/  LOP3.LUT P1, RZ, R3, 0xff, RZ, 0xc0, !PT ;  /* 0x000000ff03ff7812 */ /* 0x000fda000782c0ff */
[----:B------:R-:W-:Y:S05]  /*5670*/  @P1 BRA `(.L_x_122) ;  /* 0xfffffff400201947 */ /* 0x000fea000383ffff */
[----:B------:R-:W-:Y:S05]  /*5680*/  BSYNC B0 ;  /* 0x0000000000007941 */ /* 0x000fea0003800000 */
.L_x_110:
[----:B------:R-:W-:-:S03]  /*5690*/  UMOV UR8, 0xffffffff ;  /* 0xffffffff00087882 */ /* 0x000fc60000000000 */
[----:B------:R-:W-:Y:S05]  /*56a0*/  BRA.DIV UR8, `(.L_x_123) ;  /* 0x0000000a08a87947 */ /* 0x000fea000b800000 */
[----:B------:R-:W-:-:S13]  /*56b0*/  ELECT P6, URZ, PT ;  /* 0x00000000003f782f */ /* 0x000fda00038c0000 */
.L_x_149:
[----:B------:R-:W-:Y:S04]  /*56c0*/  BSSY B0, `(.L_x_124) ;  /* 0x0000085000007945 */ /* 0x000fe80003800000 */
[----:B------:R-:W-:Y:S05]  /*56d0*/  @!P6 BRA `(.L_x_125) ;  /* 0x00000008000ce947 */ /* 0x000fea0003800000 */
[----:B------:R-:W-:-:S04]  /*56e0*/  LOP3.LUT R16, R16, 0x2, RZ, 0xfc, !PT ;  /* 0x0000000210107812 */ /* 0x000fc800078efcff */
[----:B------:R-:W-:-:S13]  /*56f0*/  ISETP.NE.AND P0, PT, R16, 0x3, PT ;  /* 0x000000031000780c */ /* 0x000fda0003f05270 */
[----:B------:R-:W-:Y:S05]  /*5700*/  @!P0 BRA `(.L_x_126) ;  /* 0x0000000000048947 */ /* 0x000fea0003800000 */
[----:B------:R-:W-:Y:S01]  /*5710*/  BPT.TRAP 0x1 ;  /* 0x000000040000795c */ /* 0x000fe20000300000 */
.L_x_126:
[----:B------:R-:W0:Y:S01]  /*5720*/  S2R R3, SR_CgaCtaId ;  /* 0x0000000000037919 */ /* 0x000e220000008800 */
[----:B------:R-:W-:Y:S02]  /*5730*/  MOV R2, 0x400 ;  /* 0x0000040000027802 */ /* 0x000fe40000000f00 */
[----:B------:R-:W-:Y:S02]  /*5740*/  SHF.L.U32 R4, R0, 0x1f, RZ ;  /* 0x0000001f00047819 */ /* 0x000fe400000006ff */
[----:B0-----:R-:W-:-:S05]  /*5750*/  LEA R2, R3, R2, 0x18 ;  /* 0x0000000203027211 */ /* 0x001fca00078ec0ff */
[----:B------:R-:W-:-:S04]  /*5760*/  VIADD R2, R2, 0x70 ;  /* 0x0000007002027836 */ /* 0x000fc80000000000 */
[C---:B------:R-:W-:Y:S02]  /*5770*/  IMAD R9, R7.reuse, 0x8, R2 ;  /* 0x0000000807097824 */ /* 0x040fe400078e0202 */
[----:B------:R-:W-:Y:S02]  /*5780*/  VIADD R7, R7, 0x1 ;  /* 0x0000000107077836 */ /* 0x000fe40000000000 */
[----:B------:R-:W0:Y:S03]  /*5790*/  SYNCS.PHASECHK.TRANS64.TRYWAIT P0, [R9+URZ], R4 ;  /* 0x00000004090075a7 */ /* 0x000e26000800017f */
[----:B------:R-:W-:-:S04]  /*57a0*/  ISETP.NE.AND P1, PT, R7, 0xe, PT ;  /* 0x0000000e0700780c */ /* 0x000fc80003f25270 */
[----:B------:R-:W-:Y:S02]  /*57b0*/  SEL R3, RZ, 0x1, P1 ;  /* 0x00000001ff037807 */ /* 0x000fe40000800000 */
[----:B------:R-:W-:Y:S02]  /*57c0*/  SEL R7, R7, RZ, P1 ;  /* 0x000000ff07077207 */ /* 0x000fe40000800000 */
[----:B------:R-:W-:-:S03]  /*57d0*/  LOP3.LUT R6, R0, R3, RZ, 0x3c, !PT ;  /* 0x0000000300067212 */ /* 0x000fc600078e3cff */
[----:B------:R-:W-:Y:S01]  /*57e0*/  IMAD R8, R7, 0x8, R2 ;  /* 0x0000000807087824 */ /* 0x000fe200078e0202 */
[----:B------:R-:W-:Y:S01]  /*57f0*/  SHF.L.U32 R5, R6, 0x1f, RZ ;  /* 0x0000001f06057819 */ /* 0x000fe200000006ff */
[----:B0-----:R-:W-:Y:S06]  /*5800*/  @!P0 BRA `(.L_x_127) ;  /* 0x0000000800708947 */ /* 0x001fec0003800000 */
.L_x_150:
[----:B------:R-:W1:Y:S01]  /*5810*/  SYNCS.PHASECHK.TRANS64.TRYWAIT P0, [R8+URZ], R5 ;  /* 0x00000005080075a7 */ /* 0x000e62000800017f */
[----:B------:R-:W-:-:S05]  /*5820*/  VIADD R0, R7, 0x1 ;  /* 0x0000000107007836 */ /* 0x000fca0000000000 */
[----:B------:R-:W-:-:S04]  /*5830*/  ISETP.NE.AND P1, PT, R0, 0xe, PT ;  /* 0x0000000e0000780c */ /* 0x000fc80003f25270 */
[----:B------:R-:W-:Y:S02]  /*5840*/  SEL R3, RZ, 0x1, P1 ;  /* 0x00000001ff037807 */ /* 0x000fe40000800000 */
[----:B------:R-:W-:Y:S02]  /*5850*/  SEL R7, R0, RZ, P1 ;  /* 0x000000ff00077207 */ /* 0x000fe40000800000 */
[----:B------:R-:W-:-:S03]  /*5860*/  LOP3.LUT R6, R6, R3, RZ, 0x3c, !PT ;  /* 0x0000000306067212 */ /* 0x000fc600078e3cff */
[----:B0-----:R-:W-:Y:S01]  /*5870*/  IMAD R9, R7, 0x8, R2 ;  /* 0x0000000807097824 */ /* 0x001fe200078e0202 */
[----:B------:R-:W-:Y:S01]  /*5880*/  SHF.L.U32 R4, R6, 0x1f, RZ ;  /* 0x0000001f06047819 */ /* 0x000fe200000006ff */
[----:B-1----:R-:W-:Y:S06]  /*5890*/  @!P0 BRA `(.L_x_128) ;  /* 0x0000000800608947 */ /* 0x002fec0003800000 */
.L_x_151:
        /* <DEDUP_REMOVED lines=9> */
.L_x_152:
        /* <DEDUP_REMOVED lines=9> */
.L_x_153:
        /* <DEDUP_REMOVED lines=9> */
.L_x_154:
        /* <DEDUP_REMOVED lines=9> */
.L_x_155:
        /* <DEDUP_REMOVED lines=9> */
.L_x_156:
        /* <DEDUP_REMOVED lines=9> */
.L_x_157:
        /* <DEDUP_REMOVED lines=9> */
.L_x_158:
        /* <DEDUP_REMOVED lines=9> */
.L_x_159:
        /* <DEDUP_REMOVED lines=9> */
.L_x_160:
[----:B------:R-:W1:Y:S01]  /*5db0*/  SYNCS.PHASECHK.TRANS64.TRYWAIT P0, [R8+URZ], R5 ;  /* 0x00000005080075a7 */ /* 0x000e62000800017f */
[----:B------:R-:W-:-:S05]  /*5dc0*/  VIADD R0, R7, 0x1 ;  /* 0x0000000107007836 */ /* 0x000fca0000000000 */
[----:B------:R-:W-:-:S04]  /*5dd0*/  ISETP.NE.AND P1, PT, R0, 0xe, PT ;  /* 0x0000000e0000780c */ /* 0x000fc80003f25270 */
[----:B------:R-:W-:Y:S02]  /*5de0*/  SEL R3, RZ, 0x1, P1 ;  /* 0x00000001ff037807 */ /* 0x000fe40000800000 */
[----:B------:R-:W-:Y:S02]  /*5df0*/  SEL R7, R0, RZ, P1 ;  /* 0x000000ff00077207 */ /* 0x000fe40000800000 */
[----:B0-----:R-:W-:-:S03]  /*5e00*/  LOP3.LUT R9, R6, R3, RZ, 0x3c, !PT ;  /* 0x0000000306097212 */ /* 0x001fc600078e3cff */
[----:B------:R-:W-:Y:S01]  /*5e10*/  IMAD R11, R7, 0x8, R2 ;  /* 0x00000008070b7824 */ /* 0x000fe200078e0202 */
[----:B------:R-:W-:Y:S01]  /*5e20*/  SHF.L.U32 R6, R9, 0x1f, RZ ;  /* 0x0000001f09067819 */ /* 0x000fe200000006ff */
[----:B-1----:R-:W-:Y:S06]  /*5e30*/  @!P0 BRA `(.L_x_138) ;  /* 0x0000000400c08947 */ /* 0x002fec0003800000 */
.L_x_161:
[----:B------:R-:W1:Y:S01]  /*5e40*/  SYNCS.PHASECHK.TRANS64.TRYWAIT P0, [R11+URZ], R6 ;  /* 0x000000060b0075a7 */ /* 0x000e62000800017f */
[----:B------:R-:W-:-:S05]  /*5e50*/  VIADD R0, R7, 0x1 ;  /* 0x0000000107007836 */ /* 0x000fca0000000000 */
[----:B------:R-:W-:-:S04]  /*5e60*/  ISETP.NE.AND P1, PT, R0, 0xe, PT ;  /* 0x0000000e0000780c */ /* 0x000fc80003f25270 */
[----:B------:R-:W-:Y:S02]  /*5e70*/  SEL R4, RZ, 0x1, P1 ;  /* 0x00000001ff047807 */ /* 0x000fe40000800000 */
[----:B------:R-:W-:Y:S02]  /*5e80*/  SEL R3, R0, RZ, P1 ;  /* 0x000000ff00037207 */ /* 0x000fe40000800000 */
[----:B------:R-:W-:Y:S01]  /*5e90*/  LOP3.LUT R0, R9, R4, RZ, 0x3c, !PT ;  /* 0x0000000409007212 */ /* 0x000fe200078e3cff */
[----:B-1----:R-:W-:Y:S06]  /*5ea0*/  @!P0 BRA `(.L_x_139) ;  /* 0x0000000400b88947 */ /* 0x002fec0003800000 */
.L_x_162:
[----:B------:R-:W-:Y:S01]  /*5eb0*/  IMAD R3, R3, 0x8, R2 ;  /* 0x0000000803037824 */ /* 0x000fe200078e0202 */
[----:B------:R-:W-:-:S07]  /*5ec0*/  SHF.L.U32 R0, R0, 0x1f, RZ ;  /* 0x0000001f00007819 */ /* 0x000fce00000006ff */
.L_x_140:
[----:B--2---:R2:W3:Y:S02]  /*5ed0*/  SYNCS.PHASECHK.TRANS64.TRYWAIT P0, [R3+URZ], R0 ;  /* 0x00000000030075a7 */ /* 0x0044e4000800017f */
[----:B---3--:R-:W-:Y:S05]  /*5ee0*/  @!P0 NANOSLEEP.SYNCS 0x989680 ;  /* 0x009896800000895d */ /* 0x008fea0003900000 */
[----:B------:R-:W3:Y:S02]  /*5ef0*/  @!P0 SYNCS.PHASECHK.TRANS64 P0, [R3+URZ], R0 ;  /* 0x00000000030085a7 */ /* 0x000ee4000800007f */
[----:B---3--:R-:W-:Y:S05]  /*5f00*/  @!P0 BRA `(.L_x_140) ;  /* 0xfffffffc00f08947 */ /* 0x008fea000383ffff */
.L_x_125:
[----:B------:R-:W-:Y:S05]  /*5f10*/  BSYNC B0 ;  /* 0x0000000000007941 */ /* 0x000fea0003800000 */
.L_x_124:
[----:B------:R-:W-:Y:S05]  /*5f20*/  EXIT ;  /* 0x000000000000794d */ /* 0x000fea0003800000 */
.L_x_20:
[----:B-1----:R1:W2:Y:S02]  /*5f30*/  SYNCS.PHASECHK.TRANS64.TRYWAIT P0, [R65+URZ], R0 ;  /* 0x00000000410075a7 */ /* 0x0022a4000800017f */
[----:B--2---:R-:W-:Y:S05]  /*5f40*/  @!P0 NANOSLEEP.SYNCS 0x989680 ;  /* 0x009896800000895d */ /* 0x004fea0003900000 */
[----:B------:R-:W2:Y:S02]  /*5f50*/  @!P0 SYNCS.PHASECHK.TRANS64 P0, [R65+URZ], R0 ;  /* 0x00000000410085a7 */ /* 0x000ea4000800007f */
[----:B--2---:R-:W-:Y:S05]  /*5f60*/  @!P0 BRA `(.L_x_20) ;  /* 0xfffffffc00f08947 */ /* 0x004fea000383ffff */
[----:B------:R-:W-:Y:S05]  /*5f70*/  BRA `(.L_x_141) ;  /* 0xffffffb8005c7947 */ /* 0x000fea000383ffff */
.L_x_25:
[----:B--2---:R2:W3:Y:S02]  /*5f80*/  SYNCS.PHASECHK.TRANS64.TRYWAIT P1, [R3+URZ], R0 ;  /* 0x00000000030075a7 */ /* 0x0044e4000802017f */
[----:B---3--:R-:W-:Y:S05]  /*5f90*/  @!P1 NANOSLEEP.SYNCS 0x989680 ;  /* 0x009896800000995d */ /* 0x008fea0003900000 */
[----:B------:R-:W3:Y:S02]  /*5fa0*/  @!P1 SYNCS.PHASECHK.TRANS64 P1, [R3+URZ], R0 ;  /* 0x00000000030095a7 */ /* 0x000ee4000802007f */
[----:B---3--:R-:W-:Y:S05]  /*5fb0*/  @!P1 BRA `(.L_x_25) ;  /* 0xfffffffc00f09947 */ /* 0x008fea000383ffff */
[----:B------:R-:W-:Y:S05]  /*5fc0*/  BRA `(.L_x_24) ;  /* 0xffffffb800c47947 */ /* 0x000fea000383ffff */
.L_x_30:
[----:B--2---:R-:W-:-:S04]  /*5fd0*/  IMAD.U32 R5, RZ, RZ, UR4 ;  /* 0x00000004ff057e24 */ /* 0x004fc8000f8e00ff */
[----:B------:R2:W3:Y:S03]  /*5fe0*/  SYNCS.PHASECHK.TRANS64.TRYWAIT P1, [R5+URZ], R4 ;  /* 0x00000004050075a7 */ /* 0x0004e6000802017f */
[----:B---3--:R-:W-:Y:S05]  /*5ff0*/  @!P1 NANOSLEEP.SYNCS 0x989680 ;  /* 0x009896800000995d */ /* 0x008fea0003900000 */
[----:B------:R-:W3:Y:S02]  /*6000*/  @!P1 SYNCS.PHASECHK.TRANS64 P1, [R5+URZ], R4 ;  /* 0x00000004050095a7 */ /* 0x000ee4000802007f */
[----:B---3--:R-:W-:Y:S05]  /*6010*/  @!P1 BRA `(.L_x_30) ;  /* 0xfffffffc00ec9947 */ /* 0x008fea000383ffff */
[----:B------:R-:W-:Y:S05]  /*6020*/  BRA `(.L_x_29) ;  /* 0xffffffbc007c7947 */ /* 0x000fea000383ffff */
.L_x_38:
[----:B-1----:R1:W2:Y:S02]  /*6030*/  SYNCS.PHASECHK.TRANS64.TRYWAIT P0, [R65+URZ+0x10], R0 ;  /* 0x00001000410075a7 */ /* 0x0022a4000800017f */
[----:B--2---:R-:W-:Y:S05]  /*6040*/  @!P0 NANOSLEEP.SYNCS 0x989680 ;  /* 0x009896800000895d */ /* 0x004fea0003900000 */
[----:B------:R-:W2:Y:S02]  /*6050*/  @!P0 SYNCS.PHASECHK.TRANS64 P0, [R65+URZ+0x10], R0 ;  /* 0x00001000410085a7 */ /* 0x000ea4000800007f */
[----:B--2---:R-:W-:Y:S05]  /*6060*/  @!P0 BRA `(.L_x_38) ;  /* 0xfffffffc00f08947 */ /* 0x004fea000383ffff */
[----:B------:R-:W-:Y:S05]  /*6070*/  BRA `(.L_x_142) ;  /* 0xffffffc000d47947 */ /* 0x000fea000383ffff */
.L_x_111:
[----:B------:R-:W-:Y:S01]  /*6080*/  BSSY B1, `(.L_x_143) ;  /* 0x0000006000017945 */ /* 0x000fe20003800000 */
[----:B------:R-:W-:-:S07]  /*6090*/  IMAD.MOV.U32 R15, RZ, RZ, -0x1 ;  /* 0xffffffffff0f7424 */ /* 0x000fce00078e00ff */
[----:B-----5:R-:W-:Y:S05]  /*60a0*/  WARPSYNC.COLLECTIVE R15, `(.L_x_144) ;  /* 0x000000000f0c7348 */ /* 0x020fea0003c00000 */
[----:B------:R-:W-:Y:S02]  /*60b0*/  ELECT P6, UR62, PT ;  /* 0x00000000003e782f */ /* 0x000fe400038c0000 */
[----:B------:R-:W-:Y:S01]  /*60c0*/  MOV R14, UR62 ;  /* 0x0000003e000e7c02 */ /* 0x000fe20008000f00 */
[----:B-----5:R-:W-:Y:S10]  /*60d0*/  ENDCOLLECTIVE ;  /* 0x000000000000791b */ /* 0x020ff40003800000 */
.L_x_144:
[----:B------:R-:W-:Y:S05]  /*60e0*/  BSYNC B1 ;  /* 0x0000000000017941 */ /* 0x000fea0003800000 */
.L_x_143:
[----:B------:R-:W-:Y:S05]  /*60f0*/  BRA `(.L_x_145) ;  /* 0xffffffe8008c7947 */ /* 0x000fea000383ffff */
.L_x_114:
[----:B0-----:R0:W1:Y:S02]  /*6100*/  SYNCS.PHASECHK.TRANS64.TRYWAIT P1, [R10+URZ+0x70], R5 ;  /* 0x000070050a0075a7 */ /* 0x001064000802017f */
[----:B-1----:R-:W-:Y:S05]  /*6110*/  @!P1 NANOSLEEP.SYNCS 0x989680 ;  /* 0x009896800000995d */ /* 0x002fea0003900000 */
[----:B------:R-:W1:Y:S02]  /*6120*/  @!P1 SYNCS.PHASECHK.TRANS64 P1, [R10+URZ+0x70], R5 ;  /* 0x000070050a0095a7 */ /* 0x000e64000802007f */
[----:B-1----:R-:W-:Y:S05]  /*6130*/  @!P1 BRA `(.L_x_114) ;  /* 0xfffffffc00f09947 */ /* 0x002fea000383ffff */
[----:B------:R-:W-:Y:S05]  /*6140*/  BRA `(.L_x_146) ;  /* 0xffffffe800c47947 */ /* 0x000fea000383ffff */
.L_x_123:
[----:B------:R-:W-:Y:S01]  /*6150*/  BSSY B0, `(.L_x_147) ;  /* 0x0000006000007945 */ /* 0x000fe20003800000 */
[----:B------:R-:W-:-:S07]  /*6160*/  IMAD.MOV.U32 R15, RZ, RZ, -0x1 ;  /* 0xffffffffff0f7424 */ /* 0x000fce00078e00ff */
[----:B-----5:R-:W-:Y:S05]  /*6170*/  WARPSYNC.COLLECTIVE R15, `(.L_x_148) ;  /* 0x000000000f0c7348 */ /* 0x020fea0003c00000 */
[----:B------:R-:W-:Y:S02]  /*6180*/  ELECT P6, UR62, PT ;  /* 0x00000000003e782f */ /* 0x000fe400038c0000 */
[----:B------:R-:W-:Y:S01]  /*6190*/  MOV R14, UR62 ;  /* 0x0000003e000e7c02 */ /* 0x000fe20008000f00 */
[----:B-----5:R-:W-:Y:S10]  /*61a0*/  ENDCOLLECTIVE ;  /* 0x000000000000791b */ /* 0x020ff40003800000 */
.L_x_148:
[----:B------:R-:W-:Y:S05]  /*61b0*/  BSYNC B0 ;  /* 0x0000000000007941 */ /* 0x000fea0003800000 */
.L_x_147:
[----:B------:R-:W-:Y:S05]  /*61c0*/  BRA `(.L_x_149) ;  /* 0xfffffff4003c7947 */ /* 0x000fea000383ffff */
.L_x_127:
[----:B0-----:R0:W1:Y:S02]  /*61d0*/  SYNCS.PHASECHK.TRANS64.TRYWAIT P0, [R9+URZ], R4 ;  /* 0x00000004090075a7 */ /* 0x001064000800017f */
[----:B-1----:R-:W-:Y:S05]  /*61e0*/  @!P0 NANOSLEEP.SYNCS 0x989680 ;  /* 0x009896800000895d */ /* 0x002fea0003900000 */
[----:B------:R-:W1:Y:S02]  /*61f0*/  @!P0 SYNCS.PHASECHK.TRANS64 P0, [R9+URZ], R4 ;  /* 0x00000004090085a7 */ /* 0x000e64000800007f */
[----:B-1----:R-:W-:Y:S05]  /*6200*/  @!P0 BRA `(.L_x_127) ;  /* 0xfffffffc00f08947 */ /* 0x002fea000383ffff */
[----:B------:R-:W-:Y:S05]  /*6210*/  BRA `(.L_x_150) ;  /* 0xfffffff4007c7947 */ /* 0x000fea000383ffff */
.L_x_128:
[----:B0-----:R0:W1:Y:S02]  /*6220*/  SYNCS.PHASECHK.TRANS64.TRYWAIT P0, [R8+URZ], R5 ;  /* 0x00000005080075a7 */ /* 0x001064000800017f */
[----:B-1----:R-:W-:Y:S05]  /*6230*/  @!P0 NANOSLEEP.SYNCS 0x989680 ;  /* 0x009896800000895d */ /* 0x002fea0003900000 */
[----:B------:R-:W1:Y:S02]  /*6240*/  @!P0 SYNCS.PHASECHK.TRANS64 P0, [R8+URZ], R5 ;  /* 0x00000005080085a7 */ /* 0x000e64000800007f */
[----:B-1----:R-:W-:Y:S05]  /*6250*/  @!P0 BRA `(.L_x_128) ;  /* 0xfffffffc00f08947 */ /* 0x002fea000383ffff */
[----:B------:R-:W-:Y:S05]  /*6260*/  BRA `(.L_x_151) ;  /* 0xfffffff4008c7947 */ /* 0x000fea000383ffff */
.L_x_129:
[----:B0-----:R0:W1:Y:S02]  /*6270*/  SYNCS.PHASECHK.TRANS64.TRYWAIT P0, [R9+URZ], R4 ;  /* 0x00000004090075a7 */ /* 0x001064000800017f */
[----:B-1----:R-:W-:Y:S05]  /*6280*/  @!P0 NANOSLEEP.SYNCS 0x989680 ;  /* 0x009896800000895d */ /* 0x002fea0003900000 */
[----:B------:R-:W1:Y:S02]  /*6290*/  @!P0 SYNCS.PHASECHK.TRANS64 P0, [R9+URZ], R4 ;  /* 0x00000004090085a7 */ /* 0x000e64000800007f */
[----:B-1----:R-:W-:Y:S05]  /*62a0*/  @!P0 BRA `(.L_x_129) ;  /* 0xfffffffc00f08947 */ /* 0x002fea000383ffff */
[----:B------:R-:W-:Y:S05]  /*62b0*/  BRA `(.L_x_152) ;  /* 0xfffffff4009c7947 */ /* 0x000fea000383ffff */
.L_x_130:
[----:B0-----:R0:W1:Y:S02]  /*62c0*/  SYNCS.PHASECHK.TRANS64.TRYWAIT P0, [R8+URZ], R5 ;  /* 0x00000005080075a7 */ /* 0x001064000800017f */
[----:B-1----:R-:W-:Y:S05]  /*62d0*/  @!P0 NANOSLEEP.SYNCS 0x989680 ;  /* 0x009896800000895d */ /* 0x002fea0003900000 */
[----:B------:R-:W1:Y:S02]  /*62e0*/  @!P0 SYNCS.PHASECHK.TRANS64 P0, [R8+URZ], R5 ;  /* 0x00000005080085a7 */ /* 0x000e64000800007f */
[----:B-1----:R-:W-:Y:S05]  /*62f0*/  @!P0 BRA `(.L_x_130) ;  /* 0xfffffffc00f08947 */ /* 0x002fea000383ffff */
[----:B------:R-:W-:Y:S05]  /*6300*/  BRA `(.L_x_153) ;  /* 0xfffffff400ac7947 */ /* 0x000fea000383ffff */
.L_x_131:
[----:B0-----:R0:W1:Y:S02]  /*6310*/  SYNCS.PHASECHK.TRANS64.TRYWAIT P0, [R9+URZ], R4 ;  /* 0x00000004090075a7 */ /* 0x001064000800017f */
[----:B-1----:R-:W-:Y:S05]  /*6320*/  @!P0 NANOSLEEP.SYNCS 0x989680 ;  /* 0x009896800000895d */ /* 0x002fea0003900000 */
[----:B------:R-:W1:Y:S02]  /*6330*/  @!P0 SYNCS.PHASECHK.TRANS64 P0, [R9+URZ], R4 ;  /* 0x00000004090085a7 */ /* 0x000e64000800007f */
[----:B-1----:R-:W-:Y:S05]  /*6340*/  @!P0 BRA `(.L_x_131) ;  /* 0xfffffffc00f08947 */ /* 0x002fea000383ffff */
[----:B------:R-:W-:Y:S05]  /*6350*/  BRA `(.L_x_154) ;  /* 0xfffffff400bc7947 */ /* 0x000fea000383ffff */
.L_x_132:
[----:B0-----:R0:W1:Y:S02]  /*6360*/  SYNCS.PHASECHK.TRANS64.TRYWAIT P0, [R8+URZ], R5 ;  /* 0x00000005080075a7 */ /* 0x001064000800017f */
[----:B-1----:R-:W-:Y:S05]  /*6370*/  @!P0 NANOSLEEP.SYNCS 0x989680 ;  /* 0x009896800000895d */ /* 0x002fea0003900000 */
[----:B------:R-:W1:Y:S02]  /*6380*/  @!P0 SYNCS.PHASECHK.TRANS64 P0, [R8+URZ], R5 ;  /* 0x00000005080085a7 */ /* 0x000e64000800007f */
[----:B-1----:R-:W-:Y:S05]  /*6390*/  @!P0 BRA `(.L_x_132) ;  /* 0xfffffffc00f08947 */ /* 0x002fea000383ffff */
[----:B------:R-:W-:Y:S05]  /*63a0*/  BRA `(.L_x_155) ;  /* 0xfffffff400cc7947 */ /* 0x000fea000383ffff */
.L_x_133:
[----:B0-----:R0:W1:Y:S02]  /*63b0*/  SYNCS.PHASECHK.TRANS64.TRYWAIT P0, [R9+URZ], R4 ;  /* 0x00000004090075a7 */ /* 0x001064000800017f */
[----:B-1----:R-:W-:Y:S05]  /*63c0*/  @!P0 NANOSLEEP.SYNCS 0x989680 ;  /* 0x009896800000895d */ /* 0x002fea0003900000 */
[----:B------:R-:W1:Y:S02]  /*63d0*/  @!P0 SYNCS.PHASECHK.TRANS64 P0, [R9+URZ], R4 ;  /* 0x00000004090085a7 */ /* 0x000e64000800007f */
[----:B-1----:R-:W-:Y:S05]  /*63e0*/  @!P0 BRA `(.L_x_133) ;  /* 0xfffffffc00f08947 */ /* 0x002fea000383ffff */
[----:B------:R-:W-:Y:S05]  /*63f0*/  BRA `(.L_x_156) ;  /* 0xfffffff400dc7947 */ /* 0x000fea000383ffff */
.L_x_134:
[----:B0-----:R0:W1:Y:S02]  /*6400*/  SYNCS.PHASECHK.TRANS64.TRYWAIT P0, [R8+URZ], R5 ;  /* 0x00000005080075a7 */ /* 0x001064000800017f */
[----:B-1----:R-:W-:Y:S05]  /*6410*/  @!P0 NANOSLEEP.SYNCS 0x989680 ;  /* 0x009896800000895d */ /* 0x002fea0003900000 */
[----:B------:R-:W1:Y:S02]  /*6420*/  @!P0 SYNCS.PHASECHK.TRANS64 P0, [R8+URZ], R5 ;  /* 0x00000005080085a7 */ /* 0x000e64000800007f */
[----:B-1----:R-:W-:Y:S05]  /*6430*/  @!P0 BRA `(.L_x_134) ;  /* 0xfffffffc00f08947 */ /* 0x002fea000383ffff */
[----:B------:R-:W-:Y:S05]  /*6440*/  BRA `(.L_x_157) ;  /* 0xfffffff400ec7947 */ /* 0x000fea000383ffff */
.L_x_135:
[----:B0-----:R0:W1:Y:S02]  /*6450*/  SYNCS.PHASECHK.TRANS64.TRYWAIT P0, [R9+URZ], R4 ;  /* 0x00000004090075a7 */ /* 0x001064000800017f */
[----:B-1----:R-:W-:Y:S05]  /*6460*/  @!P0 NANOSLEEP.SYNCS 0x989680 ;  /* 0x009896800000895d */ /* 0x002fea0003900000 */
[----:B------:R-:W1:Y:S02]  /*6470*/  @!P0 SYNCS.PHASECHK.TRANS64 P0, [R9+URZ], R4 ;  /* 0x00000004090085a7 */ /* 0x000e64000800007f */
[----:B-1----:R-:W-:Y:S05]  /*6480*/  @!P0 BRA `(.L_x_135) ;  /* 0xfffffffc00f08947 */ /* 0x002fea000383ffff */
[----:B------:R-:W-:Y:S05]  /*6490*/  BRA `(.L_x_158) ;  /* 0xfffffff400fc7947 */ /* 0x000fea000383ffff */
.L_x_136:
[----:B0-----:R0:W1:Y:S02]  /*64a0*/  SYNCS.PHASECHK.TRANS64.TRYWAIT P0, [R8+URZ], R5 ;  /* 0x00000005080075a7 */ /* 0x001064000800017f */
[----:B-1----:R-:W-:Y:S05]  /*64b0*/  @!P0 NANOSLEEP.SYNCS 0x989680 ;  /* 0x009896800000895d */ /* 0x002fea0003900000 */
[----:B------:R-:W1:Y:S02]  /*64c0*/  @!P0 SYNCS.PHASECHK.TRANS64 P0, [R8+URZ], R5 ;  /* 0x00000005080085a7 */ /* 0x000e64000800007f */
[----:B-1----:R-:W-:Y:S05]  /*64d0*/  @!P0 BRA `(.L_x_136) ;  /* 0xfffffffc00f08947 */ /* 0x002fea000383ffff */
[----:B------:R-:W-:Y:S05]  /*64e0*/  BRA `(.L_x_159) ;  /* 0xfffffff8000c7947 */ /* 0x000fea000383ffff */
.L_x_137:
[----:B0-----:R0:W1:Y:S02]  /*64f0*/  SYNCS.PHASECHK.TRANS64.TRYWAIT P0, [R9+URZ], R4 ;  /* 0x00000004090075a7 */ /* 0x001064000800017f */
[----:B-1----:R-:W-:Y:S05]  /*6500*/  @!P0 NANOSLEEP.SYNCS 0x989680 ;  /* 0x009896800000895d */ /* 0x002fea0003900000 */
[----:B------:R-:W1:Y:S02]  /*6510*/  @!P0 SYNCS.PHASECHK.TRANS64 P0, [R9+URZ], R4 ;  /* 0x00000004090085a7 */ /* 0x000e64000800007f */
[----:B-1----:R-:W-:Y:S05]  /*6520*/  @!P0 BRA `(.L_x_137) ;  /* 0xfffffffc00f08947 */ /* 0x002fea000383ffff */
[----:B------:R-:W-:Y:S05]  /*6530*/  BRA `(.L_x_160) ;  /* 0xfffffff8001c7947 */ /* 0x000fea000383ffff */
.L_x_138:
[----:B0-----:R0:W1:Y:S02]  /*6540*/  SYNCS.PHASECHK.TRANS64.TRYWAIT P0, [R8+URZ], R5 ;  /* 0x00000005080075a7 */ /* 0x001064000800017f */
[----:B-1----:R-:W-:Y:S05]  /*6550*/  @!P0 NANOSLEEP.SYNCS 0x989680 ;  /* 0x009896800000895d */ /* 0x002fea0003900000 */
[----:B------:R-:W1:Y:S02]  /*6560*/  @!P0 SYNCS.PHASECHK.TRANS64 P0, [R8+URZ], R5 ;  /* 0x00000005080085a7 */ /* 0x000e64000800007f */
[----:B-1----:R-:W-:Y:S05]  /*6570*/  @!P0 BRA `(.L_x_138) ;  /* 0xfffffffc00f08947 */ /* 0x002fea000383ffff */
[----:B------:R-:W-:Y:S05]  /*6580*/  BRA `(.L_x_161) ;  /* 0xfffffff8002c7947 */ /* 0x000fea000383ffff */
.L_x_139:
[----:B-1----:R1:W2:Y:S02]  /*6590*/  SYNCS.PHASECHK.TRANS64.TRYWAIT P0, [R11+URZ], R6 ;  /* 0x000000060b0075a7 */ /* 0x0022a4000800017f */
[----:B--2---:R-:W-:Y:S05]  /*65a0*/  @!P0 NANOSLEEP.SYNCS 0x989680 ;  /* 0x009896800000895d */ /* 0x004fea0003900000 */
[----:B------:R-:W2:Y:S02]  /*65b0*/  @!P0 SYNCS.PHASECHK.TRANS64 P0, [R11+URZ], R6 ;  /* 0x000000060b0085a7 */ /* 0x000ea4000800007f */
[----:B--2---:R-:W-:Y:S05]  /*65c0*/  @!P0 BRA `(.L_x_139) ;  /* 0xfffffffc00f08947 */ /* 0x004fea000383ffff */
[----:B------:R-:W-:Y:S05]  /*65d0*/  BRA `(.L_x_162) ;  /* 0xfffffff800347947 */ /* 0x000fea000383ffff */
.L_x_163:
[----:B------:R-:W-:-:S00]  /*65e0*/  BRA `(.L_x_163) ;  /* 0xfffffffc00fc7947 */ /* 0x000fc0000383ffff */
[----:B------:R-:W-:-:S00]  /*65f0*/  NOP ;  /* 0x0000000000007918 */ /* 0x000fc00000000000 */
        /* <DEDUP_REMOVED lines=8> */
.L_x_164:


//--------------------- .nv.global.init           --------------------------
	.section	.nv.global.init,"aw",@progbits
.nv.global.init:
	.type		$str$22,@object
	.size		$str$22,($str$23 - $str$22)
$str$22:
        /*0000*/ 	.byte	0x6b, 0x5f, 0x74, 0x69, 0x6c, 0x65, 0x5f, 0x63, 0x6f, 0x75, 0x6e, 0x74, 0x20, 0x3e, 0x3d, 0x20
        /*0010*/ 	.byte	0x31, 0x00
	.type		$str$23,@object
	.size		$str$23,(__unnamed_1 - $str$23)
$str$23:
        /*0012*/ 	.byte	0x2f, 0x74, 0x6d, 0x70, 0x2f, 0x63, 0x75, 0x74, 0x6c, 0x61, 0x73, 0x73, 0x5f, 0x73, 0x77, 0x65
        /*0022*/ 	.byte	0x65, 0x70, 0x5f, 0x73, 0x72, 0x63, 0x2f, 0x69, 0x6e, 0x63, 0x6c, 0x75, 0x64, 0x65, 0x2f, 0x63
        /*0032*/ 	.byte	0x75, 0x74, 0x6c, 0x61, 0x73, 0x73, 0x2f, 0x67, 0x65, 0x6d, 0x6d, 0x2f, 0x63, 0x6f, 0x6c, 0x6c
        /*0042*/ 	.byte	0x65, 0x63, 0x74, 0x69, 0x76, 0x65, 0x2f, 0x73, 0x6d, 0x39, 0x30, 0x5f, 0x6d, 0x6d, 0x61, 0x5f
        /*0052*/ 	.byte	0x74, 0x6d, 0x61, 0x5f, 0x67, 0x6d, 0x6d, 0x61, 0x5f, 0x73, 0x73, 0x5f, 0x77, 0x61, 0x72, 0x70
        /*0062*/ 	.byte	0x73, 0x70, 0x65, 0x63, 0x69, 0x61, 0x6c, 0x69, 0x7a, 0x65, 0x64, 0x2e, 0x68, 0x70, 0x70, 0x00
	.type		__unnamed_1,@object
	.size		__unnamed_1,(.L_0 - __unnamed_1)
__unnamed_1:
        /*0072*/ 	.byte	0x76, 0x6f, 0x69, 0x64, 0x20, 0x63, 0x75, 0x74, 0x6c, 0x61, 0x73, 0x73, 0x3a, 0x3a, 0x67, 0x65
        /* <DEDUP_REMOVED lines=173> */
        /*0b52*/ 	.byte	0x5d, 0x00
.L_0:


//--------------------- .nv.shared._ZN7cutlass13device_kernelINS_4gemm6kernel13GemmUniversalIN4cute5tupleIJiiiiEEENS1_10collective13CollectiveMmaINS1_34MainloopSm90TmaGmmaWarpSpecializedILi14ENS5_IJNS4_1CILi4EEENSA_ILi2EEENSA_ILi1EEEEEENS1_32KernelTmaWarpSpecializedPingpongEEENS5_IJNSA_ILi64EEESH_NSA_ILi128EEEEEEaNS5_IJlSD_lEEEaSK_NS4_8TiledMMAINS4_8MMA_AtomIJNS4_4SM904GMMA26MMA_64x64x32_S32S8S8_SS_TNEEEENS4_6LayoutINS5_IJSD_SD_SD_EEENS5_IJNSA_ILi0EEEST_ST_EEEEENS5_IJNS4_10UnderscoreESW_SW_EEEEENS4_23SM90_TMA_LOAD_MULTICASTENS4_14ComposedLayoutINS4_7SwizzleILi3ELi4ELi3EEENS4_18smem_ptr_flag_bitsILi8EEENSR_INS5_IJNSA_ILi8EEESI_EEENS5_IJSI_SD_EEEEEEEvNS4_8identityESZ_S19_vS1A_EENS_8epilogue10collective6detail29Sm90TmaWarpSpecializedAdapterINS1D_15DefaultEpilogueIaSK_SK_NS1C_6thread17LinearCombinationIaLi1EiiLNS1H_9ScaleType4KindE0ELNS_15FloatRoundStyleE2EaEENS1_15EpilogueDefaultEEEEEvvEEEEvNT_6ParamsE --------------------------
	.section	.nv.shared._ZN7cutlass13device_kernelINS_4gemm6kernel13GemmUniversalIN4cute5tupleIJiiiiEEENS1_10collective13CollectiveMmaINS1_34MainloopSm90TmaGmmaWarpSpecializedILi14ENS5_IJNS4_1CILi4EEENSA_ILi2EEENSA_ILi1EEEEEENS1_32KernelTmaWarpSpecializedPingpongEEENS5_IJNSA_ILi64EEESH_NSA_ILi128EEEEEEaNS5_IJlSD_lEEEaSK_NS4_8TiledMMAINS4_8MMA_AtomIJNS4_4SM904GMMA26MMA_64x64x32_S32S8S8_SS_TNEEEENS4_6LayoutINS5_IJSD_SD_SD_EEENS5_IJNSA_ILi0EEEST_ST_EEEEENS5_IJNS4_10UnderscoreESW_SW_EEEEENS4_23SM90_TMA_LOAD_MULTICASTENS4_14ComposedLayoutINS4_7SwizzleILi3ELi4ELi3EEENS4_18smem_ptr_flag_bitsILi8EEENSR_INS5_IJNSA_ILi8EEESI_EEENS5_IJSI_SD_EEEEEEEvNS4_8identityESZ_S19_vS1A_EENS_8epilogue10collective6detail29Sm90TmaWarpSpecializedAdapterINS1D_15DefaultEpilogueIaSK_SK_NS1C_6thread17LinearCombinationIaLi1EiiLNS1H_9ScaleType4KindE0ELNS_15FloatRoundStyleE2EaEENS1_15EpilogueDefaultEEEEEvvEEEEvNT_6ParamsE,"aw",@nobits
	.sectionflags	@""
	.align	16
	.zero		1024


//--------------------- .nv.shared.reserved.0     --------------------------
	.section	.nv.shared.reserved.0,"aw",@nobits
	.weak		__nv_reservedSMEM_offset_0_alias
	.size		__nv_reservedSMEM_offset_0_alias, 0, 0
	.other		__nv_reservedSMEM_offset_0_alias,@"STO_CUDA_RESERVED_SHARED STV_DEFAULT"
__nv_reservedSMEM_offset_0_alias:
	.zero		0


//--------------------- .nv.global                --------------------------
	.section	.nv.global,"aw",@nobits
.nv.global:
	.type		_ZN40_INTERNAL_9d2fa5ee_4_k_cu_9539357d_204774cute1_E,@object
	.size		_ZN40_INTERNAL_9d2fa5ee_4_k_cu_9539357d_204774cute1_E,(_ZN40_INTERNAL_9d2fa5ee_4_k_cu_9539357d_204774cuda3std3__45__cpo6cbeginE - _ZN40_INTERNAL_9d2fa5ee_4_k_cu_9539357d_204774cute1_E)
_ZN40_INTERNAL_9d2fa5ee_4_k_cu_9539357d_204774cute1_E:
	.zero		1
	.type		_ZN40_INTERNAL_9d2fa5ee_4_k_cu_9539357d_204774cuda3std3__45__cpo6cbeginE,@object
	.size		_ZN40_INTERNAL_9d2fa5ee_4_k_cu_9539357d_204774cuda3std3__45__cpo6cbeginE,(_ZN40_INTERNAL_9d2fa5ee_4_k_cu_9539357d_204774cuda3std3__48in_placeE - _ZN40_INTERNAL_9d2fa5ee_4_k_cu_9539357d_204774cuda3std3__45__cpo6cbeginE)
_ZN40_INTERNAL_9d2fa5ee_4_k_cu_9539357d_204774cuda3std3__45__cpo6cbeginE:
	.zero		1
	.type		_ZN40_INTERNAL_9d2fa5ee_4_k_cu_9539357d_204774cuda3std3__48in_placeE,@object
	.size		_ZN40_INTERNAL_9d2fa5ee_4_k_cu_9539357d_204774cuda3std3__48in_placeE,(_ZN40_INTERNAL_9d2fa5ee_4_k_cu_9539357d_204774cuda3std6ranges3__45__cpo9iter_moveE - _ZN40_INTERNAL_9d2fa5ee_4_k_cu_9539357d_204774cuda3std3__48in_placeE)
_ZN40_INTERNAL_9d2fa5ee_4_k_cu_9539357d_204774cuda3std3__48in_placeE:
	.zero		1
	.type		_ZN40_INTERNAL_9d2fa5ee_4_k_cu_9539357d_204774cuda3std6ranges3__45__cpo9iter_moveE,@object
	.size		_ZN40_INTERNAL_9d2fa5ee_4_k_cu_9539357d_204774cuda3std6ranges3__45__cpo9iter_moveE,(_ZN40_INTERNAL_9d2fa5ee_4_k_cu_9539357d_204774cuda3std3__45__cpo5beginE - _ZN40_INTERNAL_9d2fa5ee_4_k_cu_9539357d_204774cuda3std6ranges3__45__cpo9iter_moveE)
_ZN40_INTERNAL_9d2fa5ee_4_k_cu_9539357d_204774cuda3std6ranges3__45__cpo9iter_moveE:
	.zero		1
	.type		_ZN40_INTERNAL_9d2fa5ee_4_k_cu_9539357d_204774cuda3std3__45__cpo5beginE,@object
	.size		_ZN40_INTERNAL_9d2fa5ee_4_k_cu_9539357d_204774cuda3std3__45__cpo5beginE,(_ZN40_INTERNAL_9d2fa5ee_4_k_cu_9539357d_204774cuda3std3__442_GLOBAL__N__9d2fa5ee_4_k_cu_9539357d_204776ignoreE - _ZN40_INTERNAL_9d2fa5ee_4_k_cu_9539357d_204774cuda3std3__45__cpo5beginE)
_ZN40_INTERNAL_9d2fa5ee_4_k_cu_9539357d_204774cuda3std3__45__cpo5beginE:
	.zero		1
	.type		_ZN40_INTERNAL_9d2fa5ee_4_k_cu_9539357d_204774cuda3std3__442_GLOBAL__N__9d2fa5ee_4_k_cu_9539357d_204776ignoreE,@object
	.size		_ZN40_INTERNAL_9d2fa5ee_4_k_cu_9539357d_204774cuda3std3__442_GLOBAL__N__9d2fa5ee_4_k_cu_9539357d_204776ignoreE,(_ZN40_INTERNAL_9d2fa5ee_4_k_cu_9539357d_204774cute7productE - _ZN40_INTERNAL_9d2fa5ee_4_k_cu_9539357d_204774cuda3std3__442_GLOBAL__N__9d2fa5ee_4_k_cu_9539357d_204776ignoreE)
_ZN40_INTERNAL_9d2fa5ee_4_k_cu_9539357d_204774cuda3std3__442_GLOBAL__N__9d2fa5ee_4_k_cu_9539357d_204776ignoreE:
	.zero		1
	.type		_ZN40_INTERNAL_9d2fa5ee_4_k_cu_9539357d_204774cute7productE,@object
	.size		_ZN40_INTERNAL_9d2fa5ee_4_k_cu_9539357d_204774cute7productE,(_ZN40_INTERNAL_9d2fa5ee_4_k_cu_9539357d_204774cuda3std3__45__cpo3endE - _ZN40_INTERNAL_9d2fa5ee_4_k_cu_9539357d_204774cute7productE)
_ZN40_INTERNAL_9d2fa5ee_4_k_cu_9539357d_204774cute7productE:
	.zero		1
	.type		_ZN40_INTERNAL_9d2fa5ee_4_k_cu_9539357d_204774cuda3std3__45__cpo3endE,@object
	.size		_ZN40_INTERNAL_9d2fa5ee_4_k_cu_9539357d_204774cuda3std3__45__cpo3endE,(_ZN40_INTERNAL_9d2fa5ee_4_k_cu_9539357d_204774cuda3std3__419piecewise_constructE - _ZN40_INTERNAL_9d2fa5ee_4_k_cu_9539357d_204774cuda3std3__45__cpo3endE)
_ZN40_INTERNAL_9d2fa5ee_4_k_cu_9539357d_204774cuda3std3__45__cpo3endE:
	.zero		1
	.type		_ZN40_INTERNAL_9d2fa5ee_4_k_cu_9539357d_204774cuda3std3__419piecewise_constructE,@object
	.size		_ZN40_INTERNAL_9d2fa5ee_4_k_cu_9539357d_204774cuda3std3__419piecewise_constructE,(_ZN40_INTERNAL_9d2fa5ee_4_k_cu_9539357d_204774cuda3std3__45__cpo4cendE - _ZN40_INTERNAL_9d2fa5ee_4_k_cu_9539357d_204774cuda3std3__419piecewise_constructE)
_ZN40_INTERNAL_9d2fa5ee_4_k_cu_9539357d_204774cuda3std3__419piecewise_constructE:
	.zero		1
	.type		_ZN40_INTERNAL_9d2fa5ee_4_k_cu_9539357d_204774cuda3std3__45__cpo4cendE,@object
	.size		_ZN40_INTERNAL_9d2fa5ee_4_k_cu_9539357d_204774cuda3std3__45__cpo4cendE,(_ZN40_INTERNAL_9d2fa5ee_4_k_cu_9539357d_204774cuda3std6ranges3__45__cpo4swapE - _ZN40_INTERNAL_9d2fa5ee_4_k_cu_9539357d_204774cuda3std3__45__cpo4cendE)
_ZN40_INTERNAL_9d2fa5ee_4_k_cu_9539357d_204774cuda3std3__45__cpo4cendE:
	.zero		1
	.type		_ZN40_INTERNAL_9d2fa5ee_4_k_cu_9539357d_204774cuda3std6ranges3__45__cpo4swapE,@object
	.size		_ZN40_INTERNAL_9d2fa5ee_4_k_cu_9539357d_204774cuda3std6ranges3__45__cpo4swapE,(.L_8 - _ZN40_INTERNAL_9d2fa5ee_4_k_cu_9539357d_204774cuda3std6ranges3__45__cpo4swapE)
_ZN40_INTERNAL_9d2fa5ee_4_k_cu_9539357d_204774cuda3std6ranges3__45__cpo4swapE:
	.zero		1
.L_8:


//--------------------- .nv.constant0._ZN7cutlass13device_kernelINS_4gemm6kernel13GemmUniversalIN4cute5tupleIJiiiiEEENS1_10collective13CollectiveMmaINS1_34MainloopSm90TmaGmmaWarpSpecializedILi14ENS5_IJNS4_1CILi4EEENSA_ILi2EEENSA_ILi1EEEEEENS1_32KernelTmaWarpSpecializedPingpongEEENS5_IJNSA_ILi64EEESH_NSA_ILi128EEEEEEaNS5_IJlSD_lEEEaSK_NS4_8TiledMMAINS4_8MMA_AtomIJNS4_4SM904GMMA26MMA_64x64x32_S32S8S8_SS_TNEEEENS4_6LayoutINS5_IJSD_SD_SD_EEENS5_IJNSA_ILi0EEEST_ST_EEEEENS5_IJNS4_10UnderscoreESW_SW_EEEEENS4_23SM90_TMA_LOAD_MULTICASTENS4_14ComposedLayoutINS4_7SwizzleILi3ELi4ELi3EEENS4_18smem_ptr_flag_bitsILi8EEENSR_INS5_IJNSA_ILi8EEESI_EEENS5_IJSI_SD_EEEEEEEvNS4_8identityESZ_S19_vS1A_EENS_8epilogue10collective6detail29Sm90TmaWarpSpecializedAdapterINS1D_15DefaultEpilogueIaSK_SK_NS1C_6thread17LinearCombinationIaLi1EiiLNS1H_9ScaleType4KindE0ELNS_15FloatRoundStyleE2EaEENS1_15EpilogueDefaultEEEEEvvEEEEvNT_6ParamsE --------------------------
	.section	.nv.constant0._ZN7cutlass13device_kernelINS_4gemm6kernel13GemmUniversalIN4cute5tupleIJiiiiEEENS1_10collective13CollectiveMmaINS1_34MainloopSm90TmaGmmaWarpSpecializedILi14ENS5_IJNS4_1CILi4EEENSA_ILi2EEENSA_ILi1EEEEEENS1_32KernelTmaWarpSpecializedPingpongEEENS5_IJNSA_ILi64EEESH_NSA_ILi128EEEEEEaNS5_IJlSD_lEEEaSK_NS4_8TiledMMAINS4_8MMA_AtomIJNS4_4SM904GMMA26MMA_64x64x32_S32S8S8_SS_TNEEEENS4_6LayoutINS5_IJSD_SD_SD_EEENS5_IJNSA_ILi0EEEST_ST_EEEEENS5_IJNS4_10UnderscoreESW_SW_EEEEENS4_23SM90_TMA_LOAD_MULTICASTENS4_14ComposedLayoutINS4_7SwizzleILi3ELi4ELi3EEENS4_18smem_ptr_flag_bitsILi8EEENSR_INS5_IJNSA_ILi8EEESI_EEENS5_IJSI_SD_EEEEEEEvNS4_8identityESZ_S19_vS1A_EENS_8epilogue10collective6detail29Sm90TmaWarpSpecializedAdapterINS1D_15DefaultEpilogueIaSK_SK_NS1C_6thread17LinearCombinationIaLi1EiiLNS1H_9ScaleType4KindE0ELNS_15FloatRoundStyleE2EaEENS1_15EpilogueDefaultEEEEEvvEEEEvNT_6ParamsE,"a",@progbits
	.sectionflags	@""
	.align	4
.nv.constant0._ZN7cutlass13device_kernelINS_4gemm6kernel13GemmUniversalIN4cute5tupleIJiiiiEEENS1_10collective13CollectiveMmaINS1_34MainloopSm90TmaGmmaWarpSpecializedILi14ENS5_IJNS4_1CILi4EEENSA_ILi2EEENSA_ILi1EEEEEENS1_32KernelTmaWarpSpecializedPingpongEEENS5_IJNSA_ILi64EEESH_NSA_ILi128EEEEEEaNS5_IJlSD_lEEEaSK_NS4_8TiledMMAINS4_8MMA_AtomIJNS4_4SM904GMMA26MMA_64x64x32_S32S8S8_SS_TNEEEENS4_6LayoutINS5_IJSD_SD_SD_EEENS5_IJNSA_ILi0EEEST_ST_EEEEENS5_IJNS4_10UnderscoreESW_SW_EEEEENS4_23SM90_TMA_LOAD_MULTICASTENS4_14ComposedLayoutINS4_7SwizzleILi3ELi4ELi3EEENS4_18smem_ptr_flag_bitsILi8EEENSR_INS5_IJNSA_ILi8EEESI_EEENS5_IJSI_SD_EEEEEEEvNS4_8identityESZ_S19_vS1A_EENS_8epilogue10collective6detail29Sm90TmaWarpSpecializedAdapterINS1D_15DefaultEpilogueIaSK_SK_NS1C_6thread17LinearCombinationIaLi1EiiLNS1H_9ScaleType4KindE0ELNS_15FloatRoundStyleE2EaEENS1_15EpilogueDefaultEEEEEvvEEEEvNT_6ParamsE:
	.zero		1664


//--------------------- SYMBOLS --------------------------

	.type		.nv.reservedSmem.offset0,@object
	.size		.nv.reservedSmem.offset0,0x4
	.type		__assertfail,@function
